	.target	sm_100a

	.elftype	@"ET_EXEC"


//--------------------- .note.nv.tkinfo           --------------------------
	.section	.note.nv.tkinfo,"",@"SHT_NOTE"
	.sectionflags	@"SHF_NOTE_NV_TKINFO"
	.tkinfo
        /*0018*/ 	.word	0x00000002
        /*0030*/ 	.string	""
        /*0030*/ 	.string	"ptxas"
        /*0030*/ 	.string	"Cuda compilation tools, release 13.0, V13.0.88"
        /*0030*/ 	.string	"Build cuda_13.0.r13.0/compiler.36424714_0"
        /*0030*/ 	.string	"-arch sm_100a -m 64 "



//--------------------- .note.nv.cuinfo           --------------------------
	.section	.note.nv.cuinfo,"",@"SHT_NOTE"
	.sectionflags	@"SHF_NOTE_NV_CUINFO"
        /*0018*/ 	.short	0x0002
        /*001a*/ 	.short	0x0064
        /*001c*/ 	.short	0x0082
	.zero		2


//--------------------- .nv.info                  --------------------------
	.section	.nv.info,"",@"SHT_CUDA_INFO"
	.align	4


	//----- nvinfo : EIATTR_REGCOUNT
	.align		4
        /*0000*/ 	.byte	0x04, 0x2f
        /*0002*/ 	.short	(.L_19 - .L_18)
	.align		4
.L_18:
        /*0004*/ 	.word	index@(_ZN7cutlass13device_kernelINS_4gemm6kernel13GemmUniversalIN4cute5tupleIJiiiiEEENS1_10collective13CollectiveMmaINS1_35MainloopSm100TmaUmmaWarpSpecializedILi4ELi2ELi4ENS5_IJNS4_1CILi1EEESB_SB_EEEEENS5_IJNSA_ILi64EEENSA_ILi128EEENSA_ILi32EEEEEEaNS5_IJlSB_lEEEaSI_NS4_8TiledMMAINS4_8MMA_AtomIJNS4_15SM100_MMA_S8_SSIaaiLi64ELi128ELNS4_4UMMA5MajorE0ELSN_0ELNSM_8SaturateE0EEEEEENS4_6LayoutISC_NS5_IJNSA_ILi0EEESS_SS_EEEEENS5_IJNS4_10UnderscoreESV_SV_EEEEENS4_13SM90_TMA_LOADENS4_14ComposedLayoutINS4_7SwizzleILi1ELi4ELi3EEENS4_18smem_ptr_flag_bitsILi8EEENSR_INS5_IJNSA_ILi8EEESG_EEENS5_IJSG_SB_EEEEEEEvNS4_8identityESY_S18_vS19_EENS_8epilogue10collective18CollectiveEpilogueINS1B_23Sm100TmaWarpSpecializedILi2ELi2ELi32ELb0ELb0EEEJSH_NS5_IJNSR_ISE_SB_EES1G_EEEaSI_aSI_NS1B_6fusion15FusionCallbacksIS1F_NS1I_17LinearCombinationIaiaiLNS_15FloatRoundStyleE2EEESH_S1H_JEEENS4_5SM1004TMEM4LOAD26SM100_TMEM_LOAD_16dp32b32xESY_NSZ_INS10_ILi2ELi4ELi3EEES13_NSR_INS5_IJS14_SE_EEENS5_IJSE_SB_EEEEEEENS4_39AutoVectorizingCopyWithAssumedAlignmentILi128EEENS4_14SM90_TMA_STOREES1W_S1Y_S1Y_EEEvvEEEEvNT_6ParamsE)
        /*0008*/ 	.word	0x0000007a


	//----- nvinfo : EIATTR_FRAME_SIZE
	.align		4
.L_19:
        /*000c*/ 	.byte	0x04, 0x11
        /*000e*/ 	.short	(.L_21 - .L_20)
	.align		4
.L_20:
        /*0010*/ 	.word	index@($__internal_2_$__cuda_sm10x_tcgen05_guardrail_trap_unallocated_columns_being_dealloced)
        /*0014*/ 	.word	0x00000000


	//----- nvinfo : EIATTR_FRAME_SIZE
	.align		4
.L_21:
        /*0018*/ 	.byte	0x04, 0x11
        /*001a*/ 	.short	(.L_23 - .L_22)
	.align		4
.L_22:
        /*001c*/ 	.word	index@($__internal_1_$__cuda_sm10x_tcgen05_guardrail_trap_phase_invalid_during_alloc)
        /*0020*/ 	.word	0x00000000


	//----- nvinfo : EIATTR_FRAME_SIZE
	.align		4
.L_23:
        /*0024*/ 	.byte	0x04, 0x11
        /*0026*/ 	.short	(.L_25 - .L_24)
	.align		4
.L_24:
        /*0028*/ 	.word	index@($__internal_0_$__cuda_sm10x_tcgen05_guardrail_trap_col_being_dealloced_not_returned_by_alloc)
        /*002c*/ 	.word	0x00000000


	//----- nvinfo : EIATTR_FRAME_SIZE
	.align		4
.L_25:
        /*0030*/ 	.byte	0x04, 0x11
        /*0032*/ 	.short	(.L_27 - .L_26)
	.align		4
.L_26:
        /*0034*/ 	.word	index@(_ZN7cutlass13device_kernelINS_4gemm6kernel13GemmUniversalIN4cute5tupleIJiiiiEEENS1_10collective13CollectiveMmaINS1_35MainloopSm100TmaUmmaWarpSpecializedILi4ELi2ELi4ENS5_IJNS4_1CILi1EEESB_SB_EEEEENS5_IJNSA_ILi64EEENSA_ILi128EEENSA_ILi32EEEEEEaNS5_IJlSB_lEEEaSI_NS4_8TiledMMAINS4_8MMA_AtomIJNS4_15SM100_MMA_S8_SSIaaiLi64ELi128ELNS4_4UMMA5MajorE0ELSN_0ELNSM_8SaturateE0EEEEEENS4_6LayoutISC_NS5_IJNSA_ILi0EEESS_SS_EEEEENS5_IJNS4_10UnderscoreESV_SV_EEEEENS4_13SM90_TMA_LOADENS4_14ComposedLayoutINS4_7SwizzleILi1ELi4ELi3EEENS4_18smem_ptr_flag_bitsILi8EEENSR_INS5_IJNSA_ILi8EEESG_EEENS5_IJSG_SB_EEEEEEEvNS4_8identityESY_S18_vS19_EENS_8epilogue10collective18CollectiveEpilogueINS1B_23Sm100TmaWarpSpecializedILi2ELi2ELi32ELb0ELb0EEEJSH_NS5_IJNSR_ISE_SB_EES1G_EEEaSI_aSI_NS1B_6fusion15FusionCallbacksIS1F_NS1I_17LinearCombinationIaiaiLNS_15FloatRoundStyleE2EEESH_S1H_JEEENS4_5SM1004TMEM4LOAD26SM100_TMEM_LOAD_16dp32b32xESY_NSZ_INS10_ILi2ELi4ELi3EEES13_NSR_INS5_IJS14_SE_EEENS5_IJSE_SB_EEEEEEENS4_39AutoVectorizingCopyWithAssumedAlignmentILi128EEENS4_14SM90_TMA_STOREES1W_S1Y_S1Y_EEEvvEEEEvNT_6ParamsE)
        /*0038*/ 	.word	0x00000000


	//----- nvinfo : EIATTR_MIN_STACK_SIZE
	.align		4
.L_27:
        /*003c*/ 	.byte	0x04, 0x12
        /*003e*/ 	.short	(.L_29 - .L_28)
	.align		4
.L_28:
        /*0040*/ 	.word	index@(_ZN7cutlass13device_kernelINS_4gemm6kernel13GemmUniversalIN4cute5tupleIJiiiiEEENS1_10collective13CollectiveMmaINS1_35MainloopSm100TmaUmmaWarpSpecializedILi4ELi2ELi4ENS5_IJNS4_1CILi1EEESB_SB_EEEEENS5_IJNSA_ILi64EEENSA_ILi128EEENSA_ILi32EEEEEEaNS5_IJlSB_lEEEaSI_NS4_8TiledMMAINS4_8MMA_AtomIJNS4_15SM100_MMA_S8_SSIaaiLi64ELi128ELNS4_4UMMA5MajorE0ELSN_0ELNSM_8SaturateE0EEEEEENS4_6LayoutISC_NS5_IJNSA_ILi0EEESS_SS_EEEEENS5_IJNS4_10UnderscoreESV_SV_EEEEENS4_13SM90_TMA_LOADENS4_14ComposedLayoutINS4_7SwizzleILi1ELi4ELi3EEENS4_18smem_ptr_flag_bitsILi8EEENSR_INS5_IJNSA_ILi8EEESG_EEENS5_IJSG_SB_EEEEEEEvNS4_8identityESY_S18_vS19_EENS_8epilogue10collective18CollectiveEpilogueINS1B_23Sm100TmaWarpSpecializedILi2ELi2ELi32ELb0ELb0EEEJSH_NS5_IJNSR_ISE_SB_EES1G_EEEaSI_aSI_NS1B_6fusion15FusionCallbacksIS1F_NS1I_17LinearCombinationIaiaiLNS_15FloatRoundStyleE2EEESH_S1H_JEEENS4_5SM1004TMEM4LOAD26SM100_TMEM_LOAD_16dp32b32xESY_NSZ_INS10_ILi2ELi4ELi3EEES13_NSR_INS5_IJS14_SE_EEENS5_IJSE_SB_EEEEEEENS4_39AutoVectorizingCopyWithAssumedAlignmentILi128EEENS4_14SM90_TMA_STOREES1W_S1Y_S1Y_EEEvvEEEEvNT_6ParamsE)
        /*0044*/ 	.word	0x00000000
.L_29:


//--------------------- .nv.compat                --------------------------
	.section	.nv.compat,"",@"SHT_CUDA_COMPAT_INFO"
	.align	4
        /*0000*/ 	.byte	0x02, 0x09, 0x01, 0x00, 0x02, 0x02, 0x03, 0x00, 0x02, 0x05, 0x06, 0x00, 0x03, 0x07, 0x01, 0x01
        /*0010*/ 	.byte	0x02, 0x03, 0x01, 0x00, 0x02, 0x06, 0x01, 0x00, 0x04, 0x0b, 0x08, 0x00, 0x01, 0x00, 0x00, 0x00
        /*0020*/ 	.byte	0x00, 0x00, 0x00, 0x00


//--------------------- .nv.info._ZN7cutlass13device_kernelINS_4gemm6kernel13GemmUniversalIN4cute5tupleIJiiiiEEENS1_10collective13CollectiveMmaINS1_35MainloopSm100TmaUmmaWarpSpecializedILi4ELi2ELi4ENS5_IJNS4_1CILi1EEESB_SB_EEEEENS5_IJNSA_ILi64EEENSA_ILi128EEENSA_ILi32EEEEEEaNS5_IJlSB_lEEEaSI_NS4_8TiledMMAINS4_8MMA_AtomIJNS4_15SM100_MMA_S8_SSIaaiLi64ELi128ELNS4_4UMMA5MajorE0ELSN_0ELNSM_8SaturateE0EEEEEENS4_6LayoutISC_NS5_IJNSA_ILi0EEESS_SS_EEEEENS5_IJNS4_10UnderscoreESV_SV_EEEEENS4_13SM90_TMA_LOADENS4_14ComposedLayoutINS4_7SwizzleILi1ELi4ELi3EEENS4_18smem_ptr_flag_bitsILi8EEENSR_INS5_IJNSA_ILi8EEESG_EEENS5_IJSG_SB_EEEEEEEvNS4_8identityESY_S18_vS19_EENS_8epilogue10collective18CollectiveEpilogueINS1B_23Sm100TmaWarpSpecializedILi2ELi2ELi32ELb0ELb0EEEJSH_NS5_IJNSR_ISE_SB_EES1G_EEEaSI_aSI_NS1B_6fusion15FusionCallbacksIS1F_NS1I_17LinearCombinationIaiaiLNS_15FloatRoundStyleE2EEESH_S1H_JEEENS4_5SM1004TMEM4LOAD26SM100_TMEM_LOAD_16dp32b32xESY_NSZ_INS10_ILi2ELi4ELi3EEES13_NSR_INS5_IJS14_SE_EEENS5_IJSE_SB_EEEEEEENS4_39AutoVectorizingCopyWithAssumedAlignmentILi128EEENS4_14SM90_TMA_STOREES1W_S1Y_S1Y_EEEvvEEEEvNT_6ParamsE --------------------------
	.section	.nv.info._ZN7cutlass13device_kernelINS_4gemm6kernel13GemmUniversalIN4cute5tupleIJiiiiEEENS1_10collective13CollectiveMmaINS1_35MainloopSm100TmaUmmaWarpSpecializedILi4ELi2ELi4ENS5_IJNS4_1CILi1EEESB_SB_EEEEENS5_IJNSA_ILi64EEENSA_ILi128EEENSA_ILi32EEEEEEaNS5_IJlSB_lEEEaSI_NS4_8TiledMMAINS4_8MMA_AtomIJNS4_15SM100_MMA_S8_SSIaaiLi64ELi128ELNS4_4UMMA5MajorE0ELSN_0ELNSM_8SaturateE0EEEEEENS4_6LayoutISC_NS5_IJNSA_ILi0EEESS_SS_EEEEENS5_IJNS4_10UnderscoreESV_SV_EEEEENS4_13SM90_TMA_LOADENS4_14ComposedLayoutINS4_7SwizzleILi1ELi4ELi3EEENS4_18smem_ptr_flag_bitsILi8EEENSR_INS5_IJNSA_ILi8EEESG_EEENS5_IJSG_SB_EEEEEEEvNS4_8identityESY_S18_vS19_EENS_8epilogue10collective18CollectiveEpilogueINS1B_23Sm100TmaWarpSpecializedILi2ELi2ELi32ELb0ELb0EEEJSH_NS5_IJNSR_ISE_SB_EES1G_EEEaSI_aSI_NS1B_6fusion15FusionCallbacksIS1F_NS1I_17LinearCombinationIaiaiLNS_15FloatRoundStyleE2EEESH_S1H_JEEENS4_5SM1004TMEM4LOAD26SM100_TMEM_LOAD_16dp32b32xESY_NSZ_INS10_ILi2ELi4ELi3EEES13_NSR_INS5_IJS14_SE_EEENS5_IJSE_SB_EEEEEEENS4_39AutoVectorizingCopyWithAssumedAlignmentILi128EEENS4_14SM90_TMA_STOREES1W_S1Y_S1Y_EEEvvEEEEvNT_6ParamsE,"",@"SHT_CUDA_INFO"
	.sectionflags	@""
	.align	4


	//----- nvinfo : EIATTR_CUDA_API_VERSION
	.align		4
        /*0000*/ 	.byte	0x04, 0x37
        /*0002*/ 	.short	(.L_31 - .L_30)
.L_30:
        /*0004*/ 	.word	0x00000082


	//----- nvinfo : EIATTR_KPARAM_INFO
	.align		4
.L_31:
        /*0008*/ 	.byte	0x04, 0x17
        /*000a*/ 	.short	(.L_33 - .L_32)
.L_32:
        /*000c*/ 	.word	0x00000000
        /*0010*/ 	.short	0x0000
        /*0012*/ 	.short	0x0000
        /*0014*/ 	.byte	0x00, 0xf0, 0x01, 0x20


	//----- nvinfo : EIATTR_AT_ENTRY_FRAGMENTS
	.align		4
.L_33:
        /*0018*/ 	.byte	0x04, 0x4f
        /*001a*/ 	.short	(.L_35 - .L_34)


	//   ....[0]....
.L_34:
        /*001c*/ 	.word	0x00000006


	//----- nvinfo : EIATTR_RESERVED_SMEM_USED
	.align		4
.L_35:
        /*0020*/ 	.byte	0x01, 0x41
	.zero		2


	//----- nvinfo : EIATTR_SPARSE_MMA_MASK
	.align		4
        /*0024*/ 	.byte	0x03, 0x50
        /*0026*/ 	.short	0x0000


	//----- nvinfo : EIATTR_TCGEN05_1CTA_USED
	.align		4
        /*0028*/ 	.byte	0x01, 0x51
	.zero		2


	//----- nvinfo : EIATTR_MAXREG_COUNT
	.align		4
        /*002c*/ 	.byte	0x03, 0x1b
        /*002e*/ 	.short	0x00ff


	//----- nvinfo : EIATTR_NUM_BARRIERS
	.align		4
        /*0030*/ 	.byte	0x02, 0x4c
        /*0032*/ 	.byte	0x07
	.zero		1


	//----- nvinfo : EIATTR_EXTERNS
	.align		4
        /*0034*/ 	.byte	0x04, 0x0f
        /*0036*/ 	.short	(.L_37 - .L_36)


	//   ....[0]....
	.align		4
.L_36:
        /*0038*/ 	.word	index@(__assertfail)


	//----- nvinfo : EIATTR_MERCURY_ISA_VERSION
	.align		4
.L_37:
        /*003c*/ 	.byte	0x03, 0x5f
        /*003e*/ 	.short	0x0101


	//----- nvinfo : EIATTR_INT_WARP_WIDE_INSTR_OFFSETS
	.align		4
        /*0040*/ 	.byte	0x04, 0x31
        /*0042*/ 	.short	(.L_39 - .L_38)


	//   ....[0]....
.L_38:
        /*0044*/ 	.word	0x00001da0


	//   ....[1]....
        /*0048*/ 	.word	0x00003700


	//   ....[2]....
        /*004c*/ 	.word	0x00003720


	//   ....[3]....
        /*0050*/ 	.word	0x00003750


	//   ....[4]....
        /*0054*/ 	.word	0x00004080


	//   ....[5]....
        /*0058*/ 	.word	0x000040f0


	//   ....[6]....
        /*005c*/ 	.word	0x000042d0


	//   ....[7]....
        /*0060*/ 	.word	0x00004430


	//----- nvinfo : EIATTR_COOP_GROUP_MASK_REGIDS
	.align		4
.L_39:
        /*0064*/ 	.byte	0x04, 0x29
        /*0066*/ 	.short	(.L_41 - .L_40)


	//   ....[0]....
.L_40:
        /*0068*/ 	.word	0xffffffff


	//   ....[1]....
        /*006c*/ 	.word	0xffffffff


	//   ....[2]....
        /*0070*/ 	.word	0xffffffff


	//   ....[3]....
        /*0074*/ 	.word	0xffffffff


	//   ....[4]....
        /*0078*/ 	.word	0xffffffff


	//   ....[5]....
        /*007c*/ 	.word	0xffffffff


	//   ....[6]....
        /*0080*/ 	.word	0xffffffff


	//   ....[7]....
        /*0084*/ 	.word	0xffffffff


	//   ....[8]....
        /*0088*/ 	.word	0xffffffff


	//   ....[9]....
        /*008c*/ 	.word	0xffffffff


	//   ....[10]....
        /*0090*/ 	.word	0xffffffff


	//   ....[11]....
        /*0094*/ 	.word	0xffffffff


	//   ....[12]....
        /*0098*/ 	.word	0xffffffff


	//----- nvinfo : EIATTR_COOP_GROUP_INSTR_OFFSETS
	.align		4
.L_41:
        /*009c*/ 	.byte	0x04, 0x28
        /*009e*/ 	.short	(.L_43 - .L_42)


	//   ....[0]....
.L_42:
        /*00a0*/ 	.word	0x00000090


	//   ....[1]....
        /*00a4*/ 	.word	0x000004d0


	//   ....[2]....
        /*00a8*/ 	.word	0x00000640


	//   ....[3]....
        /*00ac*/ 	.word	0x000007a0


	//   ....[4]....
        /*00b0*/ 	.word	0x000008a0


	//   ....[5]....
        /*00b4*/ 	.word	0x00000a10


	//   ....[6]....
        /*00b8*/ 	.word	0x00000bb0


	//   ....[7]....
        /*00bc*/ 	.word	0x00001c80


	//   ....[8]....
        /*00c0*/ 	.word	0x00002a60


	//   ....[9]....
        /*00c4*/ 	.word	0x00002c70


	//   ....[10]....
        /*00c8*/ 	.word	0x00002ca0


	//   ....[11]....
        /*00cc*/ 	.word	0x000035e0


	//   ....[12]....
        /*00d0*/ 	.word	0x00003810


	//----- nvinfo : EIATTR_VRC_CTA_INIT_COUNT
	.align		4
.L_43:
        /*00d4*/ 	.byte	0x02, 0x4a
        /*00d6*/ 	.byte	0x80
	.zero		1


	//----- nvinfo : EIATTR_SYSCALL_OFFSETS
	.align		4
        /*00d8*/ 	.byte	0x04, 0x46
        /*00da*/ 	.short	(.L_45 - .L_44)


	//   ....[0]....
.L_44:
        /*00dc*/ 	.word	0x00004e80


	//   ....[1]....
        /*00e0*/ 	.word	0x00004fc0


	//   ....[2]....
        /*00e4*/ 	.word	0x000057c0


	//   ....[3]....
        /*00e8*/ 	.word	0x00006560


	//----- nvinfo : EIATTR_MBARRIER_INSTR_OFFSETS
	.align		4
.L_45:
        /*00ec*/ 	.byte	0x04, 0x39
        /*00ee*/ 	.short	(.L_47 - .L_46)


	//   ....[0]....
.L_46:
        /*00f0*/ 	.word	0x000005b0
        /*00f4*/ 	.word	0x000000ff
        /*00f8*/ 	.word	0x00000000
        /*00fc*/ 	.short	0x0100
        /*00fe*/ 	.byte	0x05
	.zero		1


	//   ....[1]....
        /*0100*/ 	.word	0x000005c0
        /*0104*/ 	.word	0x000000ff
        /*0108*/ 	.word	0x00000020
        /*010c*/ 	.short	0x0100
        /*010e*/ 	.byte	0x05
	.zero		1


	//   ....[2]....
        /*0110*/ 	.word	0x000005d0
        /*0114*/ 	.word	0x000000ff
        /*0118*/ 	.word	0x00000008
        /*011c*/ 	.short	0x0100
        /*011e*/ 	.byte	0x05
	.zero		1


	//   ....[3]....
        /*0120*/ 	.word	0x000005e0
        /*0124*/ 	.word	0x000000ff
        /*0128*/ 	.word	0x00000028
        /*012c*/ 	.short	0x0100
        /*012e*/ 	.byte	0x05
	.zero		1


	//   ....[4]....
        /*0130*/ 	.word	0x000005f0
        /*0134*/ 	.word	0x000000ff
        /*0138*/ 	.word	0x00000010
        /*013c*/ 	.short	0x0100
        /*013e*/ 	.byte	0x05
	.zero		1


	//   ....[5]....
        /*0140*/ 	.word	0x00000600
        /*0144*/ 	.word	0x000000ff
        /*0148*/ 	.word	0x00000030
        /*014c*/ 	.short	0x0100
        /*014e*/ 	.byte	0x05
	.zero		1


	//   ....[6]....
        /*0150*/ 	.word	0x00000610
        /*0154*/ 	.word	0x000000ff
        /*0158*/ 	.word	0x00000018
        /*015c*/ 	.short	0x0100
        /*015e*/ 	.byte	0x05
	.zero		1


	//   ....[7]....
        /*0160*/ 	.word	0x00000620
        /*0164*/ 	.word	0x000000ff
        /*0168*/ 	.word	0x00000038
        /*016c*/ 	.short	0x0100
        /*016e*/ 	.byte	0x05
	.zero		1


	//   ....[8]....
        /*0170*/ 	.word	0x00000750
        /*0174*/ 	.word	0x000000ff
        /*0178*/ 	.word	0x00000040
        /*017c*/ 	.short	0x0100
        /*017e*/ 	.byte	0x07
	.zero		1


	//   ....[9]....
        /*0180*/ 	.word	0x00000760
        /*0184*/ 	.word	0x000000ff
        /*0188*/ 	.word	0x00000050
        /*018c*/ 	.short	0x0100
        /*018e*/ 	.byte	0x07
	.zero		1


	//   ....[10]....
        /*0190*/ 	.word	0x00000770
        /*0194*/ 	.word	0x000000ff
        /*0198*/ 	.word	0x00000048
        /*019c*/ 	.short	0x0100
        /*019e*/ 	.byte	0x07
	.zero		1


	//   ....[11]....
        /*01a0*/ 	.word	0x00000780
        /*01a4*/ 	.word	0x000000ff
        /*01a8*/ 	.word	0x00000058
        /*01ac*/ 	.short	0x0100
        /*01ae*/ 	.byte	0x07
	.zero		1


	//   ....[12]....
        /*01b0*/ 	.word	0x00000870
        /*01b4*/ 	.word	0x000000ff
        /*01b8*/ 	.word	0x00000060
        /*01bc*/ 	.short	0x0100
        /*01be*/ 	.byte	0x05
	.zero		1


	//   ....[13]....
        /*01c0*/ 	.word	0x00000880
        /*01c4*/ 	.word	0x000000ff
        /*01c8*/ 	.word	0x00000068
        /*01cc*/ 	.short	0x0100
        /*01ce*/ 	.byte	0x05
	.zero		1


	//   ....[14]....
        /*01d0*/ 	.word	0x000009c0
        /*01d4*/ 	.word	0x000000ff
        /*01d8*/ 	.word	0x00000070
        /*01dc*/ 	.short	0x0100
        /*01de*/ 	.byte	0x05
	.zero		1


	//   ....[15]....
        /*01e0*/ 	.word	0x000009d0
        /*01e4*/ 	.word	0x000000ff
        /*01e8*/ 	.word	0x00000080
        /*01ec*/ 	.short	0x0100
        /*01ee*/ 	.byte	0x05
	.zero		1


	//   ....[16]....
        /*01f0*/ 	.word	0x000009e0
        /*01f4*/ 	.word	0x000000ff
        /*01f8*/ 	.word	0x00000078
        /*01fc*/ 	.short	0x0100
        /*01fe*/ 	.byte	0x05
	.zero		1


	//   ....[17]....
        /*0200*/ 	.word	0x000009f0
        /*0204*/ 	.word	0x000000ff
        /*0208*/ 	.word	0x00000088
        /*020c*/ 	.short	0x0100
        /*020e*/ 	.byte	0x05
	.zero		1


	//   ....[18]....
        /*0210*/ 	.word	0x00000b20
        /*0214*/ 	.word	0x000000ff
        /*0218*/ 	.word	0x00000090
        /*021c*/ 	.short	0x0100
        /*021e*/ 	.byte	0x07
	.zero		1


	//   ....[19]....
        /*0220*/ 	.word	0x00000b30
        /*0224*/ 	.word	0x000000ff
        /*0228*/ 	.word	0x000000b0
        /*022c*/ 	.short	0x0100
        /*022e*/ 	.byte	0x07
	.zero		1


	//   ....[20]....
        /*0230*/ 	.word	0x00000b40
        /*0234*/ 	.word	0x000000ff
        /*0238*/ 	.word	0x00000098
        /*023c*/ 	.short	0x0100
        /*023e*/ 	.byte	0x07
	.zero		1


	//   ....[21]....
        /*0240*/ 	.word	0x00000b50
        /*0244*/ 	.word	0x000000ff
        /*0248*/ 	.word	0x000000b8
        /*024c*/ 	.short	0x0100
        /*024e*/ 	.byte	0x07
	.zero		1


	//   ....[22]....
        /*0250*/ 	.word	0x00000b60
        /*0254*/ 	.word	0x000000ff
        /*0258*/ 	.word	0x000000a0
        /*025c*/ 	.short	0x0100
        /*025e*/ 	.byte	0x07
	.zero		1


	//   ....[23]....
        /*0260*/ 	.word	0x00000b70
        /*0264*/ 	.word	0x000000ff
        /*0268*/ 	.word	0x000000c0
        /*026c*/ 	.short	0x0100
        /*026e*/ 	.byte	0x07
	.zero		1


	//   ....[24]....
        /*0270*/ 	.word	0x00000b80
        /*0274*/ 	.word	0x000000ff
        /*0278*/ 	.word	0x000000a8
        /*027c*/ 	.short	0x0100
        /*027e*/ 	.byte	0x07
	.zero		1


	//   ....[25]....
        /*0280*/ 	.word	0x00000b90
        /*0284*/ 	.word	0x000000ff
        /*0288*/ 	.word	0x000000c8
        /*028c*/ 	.short	0x0100
        /*028e*/ 	.byte	0x07
	.zero		1


	//   ....[26]....
        /*0290*/ 	.word	0x00000c80
        /*0294*/ 	.word	0x000000ff
        /*0298*/ 	.word	0x000000d0
        /*029c*/ 	.short	0x0100
        /*029e*/ 	.byte	0x05
	.zero		1


	//   ....[27]....
        /*02a0*/ 	.word	0x00000c90
        /*02a4*/ 	.word	0x000000ff
        /*02a8*/ 	.word	0x000000e0
        /*02ac*/ 	.short	0x0100
        /*02ae*/ 	.byte	0x05
	.zero		1


	//   ....[28]....
        /*02b0*/ 	.word	0x00000ca0
        /*02b4*/ 	.word	0x000000ff
        /*02b8*/ 	.word	0x000000d8
        /*02bc*/ 	.short	0x0100
        /*02be*/ 	.byte	0x05
	.zero		1


	//   ....[29]....
        /*02c0*/ 	.word	0x00000cb0
        /*02c4*/ 	.word	0x000000ff
        /*02c8*/ 	.word	0x000000e8
        /*02cc*/ 	.short	0x0100
        /*02ce*/ 	.byte	0x05
	.zero		1


	//   ....[30]....
        /*02d0*/ 	.word	0x00001580
        /*02d4*/ 	.word	0x00000003
        /*02d8*/ 	.word	0x000000e0
        /*02dc*/ 	.short	0x010a
        /*02de*/ 	.byte	0xff
	.zero		1


	//   ....[31]....
        /*02e0*/ 	.word	0x000015b0
        /*02e4*/ 	.word	0x00000003
        /*02e8*/ 	.word	0x000000d0
        /*02ec*/ 	.short	0x0101
        /*02ee*/ 	.byte	0xff
	.zero		1


	//   ....[32]....
        /*02f0*/ 	.word	0x00001680
        /*02f4*/ 	.word	0x000000ff
        /*02f8*/ 	.word	0x00000020
        /*02fc*/ 	.short	0x010a
        /*02fe*/ 	.byte	0x08
	.zero		1


	//   ....[33]....
        /*0300*/ 	.word	0x00001720
        /*0304*/ 	.word	0x000000ff
        /*0308*/ 	.word	0x00000020
        /*030c*/ 	.short	0x010a
        /*030e*/ 	.byte	0x21
	.zero		1


	//   ....[34]....
        /*0310*/ 	.word	0x00001870
        /*0314*/ 	.word	0x000000ff
        /*0318*/ 	.word	0x00000020
        /*031c*/ 	.short	0x010a
        /*031e*/ 	.byte	0x08
	.zero		1


	//   ....[35]....
        /*0320*/ 	.word	0x00001980
        /*0324*/ 	.word	0x000000ff
        /*0328*/ 	.word	0x00000068
        /*032c*/ 	.short	0x0101
        /*032e*/ 	.byte	0x04
	.zero		1


	//   ....[36]....
        /*0330*/ 	.word	0x000019a0
        /*0334*/ 	.word	0x000000ff
        /*0338*/ 	.word	0x00000020
        /*033c*/ 	.short	0x010a
        /*033e*/ 	.byte	0x08
	.zero		1


	//   ....[37]....
        /*0340*/ 	.word	0x00001a20
        /*0344*/ 	.word	0x000000ff
        /*0348*/ 	.word	0x00000020
        /*034c*/ 	.short	0x010a
        /*034e*/ 	.byte	0x11
	.zero		1


	//   ....[38]....
        /*0350*/ 	.word	0x00001b70
        /*0354*/ 	.word	0x000000ff
        /*0358*/ 	.word	0x00000020
        /*035c*/ 	.short	0x010a
        /*035e*/ 	.byte	0x08
	.zero		1


	//   ....[39]....
        /*0360*/ 	.word	0x00001cb0
        /*0364*/ 	.word	0x00000002
        /*0368*/ 	.word	0x00000070
        /*036c*/ 	.short	0x010a
        /*036e*/ 	.byte	0xff
	.zero		1


	//   ....[40]....
        /*0370*/ 	.word	0x00001d70
        /*0374*/ 	.word	0x00000002
        /*0378*/ 	.word	0x00000000
        /*037c*/ 	.short	0x0101
        /*037e*/ 	.byte	0xff
	.zero		1


	//   ....[41]....
        /*0380*/ 	.word	0x000022d0
        /*0384*/ 	.word	0x000000ff
        /*0388*/ 	.word	0x00000000
        /*038c*/ 	.short	0x010a
        /*038e*/ 	.byte	0x05
	.zero		1


	//   ....[42]....
        /*0390*/ 	.word	0x00002360
        /*0394*/ 	.word	0x000000ff
        /*0398*/ 	.word	0x00000000
        /*039c*/ 	.short	0x010a
        /*039e*/ 	.byte	0x05
	.zero		1


	//   ....[43]....
        /*03a0*/ 	.word	0x000023f0
        /*03a4*/ 	.word	0x000000ff
        /*03a8*/ 	.word	0x00000000
        /*03ac*/ 	.short	0x010a
        /*03ae*/ 	.byte	0x05
	.zero		1


	//   ....[44]....
        /*03b0*/ 	.word	0x00002490
        /*03b4*/ 	.word	0x00000000
        /*03b8*/ 	.word	0x00000000
        /*03bc*/ 	.short	0x010a
        /*03be*/ 	.byte	0xff
	.zero		1


	//   ....[45]....
        /*03c0*/ 	.word	0x000025b0
        /*03c4*/ 	.word	0x00000000
        /*03c8*/ 	.word	0x000000d0
        /*03cc*/ 	.short	0x010a
        /*03ce*/ 	.byte	0xff
	.zero		1


	//   ....[46]....
        /*03d0*/ 	.word	0x00002610
        /*03d4*/ 	.word	0x00000004
        /*03d8*/ 	.word	0x00000000
        /*03dc*/ 	.short	0x0101
        /*03de*/ 	.byte	0xff
	.zero		1


	//   ....[47]....
        /*03e0*/ 	.word	0x00002630
        /*03e4*/ 	.word	0x000000ff
        /*03e8*/ 	.word	0x00000080
        /*03ec*/ 	.short	0x010a
        /*03ee*/ 	.byte	0x05
	.zero		1


	//   ....[48]....
        /*03f0*/ 	.word	0x00002750
        /*03f4*/ 	.word	0x00000000
        /*03f8*/ 	.word	0x00000070
        /*03fc*/ 	.short	0x010a
        /*03fe*/ 	.byte	0xff
	.zero		1


	//   ....[49]....
        /*0400*/ 	.word	0x00002860
        /*0404*/ 	.word	0x00000000
        /*0408*/ 	.word	0x00000000
        /*040c*/ 	.short	0x0101
        /*040e*/ 	.byte	0xff
	.zero		1


	//   ....[50]....
        /*0410*/ 	.word	0x000028f0
        /*0414*/ 	.word	0x000000ff
        /*0418*/ 	.word	0x00000080
        /*041c*/ 	.short	0x0106
        /*041e*/ 	.byte	0x05
	.zero		1


	//   ....[51]....
        /*0420*/ 	.word	0x00002910
        /*0424*/ 	.word	0x000000ff
        /*0428*/ 	.word	0x00000080
        /*042c*/ 	.short	0x010a
        /*042e*/ 	.byte	0x05
	.zero		1


	//   ....[52]....
        /*0430*/ 	.word	0x000029a0
        /*0434*/ 	.word	0x000000ff
        /*0438*/ 	.word	0x00000080
        /*043c*/ 	.short	0x0106
        /*043e*/ 	.byte	0x04
	.zero		1


	//   ....[53]....
        /*0440*/ 	.word	0x000029e0
        /*0444*/ 	.word	0x00000000
        /*0448*/ 	.word	0x00000080
        /*044c*/ 	.short	0x010a
        /*044e*/ 	.byte	0xff
	.zero		1


	//   ....[54]....
        /*0450*/ 	.word	0x00002ec0
        /*0454*/ 	.word	0x00000000
        /*0458*/ 	.word	0x00000070
        /*045c*/ 	.short	0x010a
        /*045e*/ 	.byte	0xff
	.zero		1


	//   ....[55]....
        /*0460*/ 	.word	0x00002fc0
        /*0464*/ 	.word	0x00000003
        /*0468*/ 	.word	0x00000000
        /*046c*/ 	.short	0x0101
        /*046e*/ 	.byte	0xff
	.zero		1


	//   ....[56]....
        /*0470*/ 	.word	0x00002fd0
        /*0474*/ 	.word	0x000000ff
        /*0478*/ 	.word	0x00000000
        /*047c*/ 	.short	0x010a
        /*047e*/ 	.byte	0x04
	.zero		1


	//   ....[57]....
        /*0480*/ 	.word	0x00002ff0
        /*0484*/ 	.word	0x000000ff
        /*0488*/ 	.word	0x000000b0
        /*048c*/ 	.short	0x010a
        /*048e*/ 	.byte	0x09
	.zero		1


	//   ....[58]....
        /*0490*/ 	.word	0x00003130
        /*0494*/ 	.word	0x000000ff
        /*0498*/ 	.word	0x00000000
        /*049c*/ 	.short	0x010a
        /*049e*/ 	.byte	0x07
	.zero		1


	//   ....[59]....
        /*04a0*/ 	.word	0x00003260
        /*04a4*/ 	.word	0x000000ff
        /*04a8*/ 	.word	0x00000000
        /*04ac*/ 	.short	0x010a
        /*04ae*/ 	.byte	0x04
	.zero		1


	//   ....[60]....
        /*04b0*/ 	.word	0x00003410
        /*04b4*/ 	.word	0x000000ff
        /*04b8*/ 	.word	0x00000000
        /*04bc*/ 	.short	0x010a
        /*04be*/ 	.byte	0x05
	.zero		1


	//   ....[61]....
        /*04c0*/ 	.word	0x000034a0
        /*04c4*/ 	.word	0x000000ff
        /*04c8*/ 	.word	0x00000000
        /*04cc*/ 	.short	0x010a
        /*04ce*/ 	.byte	0x05
	.zero		1


	//   ....[62]....
        /*04d0*/ 	.word	0x00003530
        /*04d4*/ 	.word	0x000000ff
        /*04d8*/ 	.word	0x00000000
        /*04dc*/ 	.short	0x010a
        /*04de*/ 	.byte	0x05
	.zero		1


	//   ....[63]....
        /*04e0*/ 	.word	0x000035c0
        /*04e4*/ 	.word	0x000000ff
        /*04e8*/ 	.word	0x00000000
        /*04ec*/ 	.short	0x010a
        /*04ee*/ 	.byte	0x07
	.zero		1


	//   ....[64]....
        /*04f0*/ 	.word	0x00003a20
        /*04f4*/ 	.word	0x00000000
        /*04f8*/ 	.word	0x00000070
        /*04fc*/ 	.short	0x010a
        /*04fe*/ 	.byte	0xff
	.zero		1


	//   ....[65]....
        /*0500*/ 	.word	0x00003ae0
        /*0504*/ 	.word	0x00000000
        /*0508*/ 	.word	0x00000000
        /*050c*/ 	.short	0x0101
        /*050e*/ 	.byte	0xff
	.zero		1


	//   ....[66]....
        /*0510*/ 	.word	0x00003e00
        /*0514*/ 	.word	0x000000ff
        /*0518*/ 	.word	0x00000068
        /*051c*/ 	.short	0x010a
        /*051e*/ 	.byte	0x07
	.zero		1


	//   ....[67]....
        /*0520*/ 	.word	0x00003ff0
        /*0524*/ 	.word	0x000000ff
        /*0528*/ 	.word	0x00000050
        /*052c*/ 	.short	0x010a
        /*052e*/ 	.byte	0x07
	.zero		1


	//   ....[68]....
        /*0530*/ 	.word	0x000041c0
        /*0534*/ 	.word	0x000000ff
        /*0538*/ 	.word	0x00000040
        /*053c*/ 	.short	0x010b
        /*053e*/ 	.byte	0x07
	.zero		1


	//   ....[69]....
        /*0540*/ 	.word	0x00004230
        /*0544*/ 	.word	0x000000ff
        /*0548*/ 	.word	0x00000000
        /*054c*/ 	.short	0x0101
        /*054e*/ 	.byte	0x08
	.zero		1


	//   ....[70]....
        /*0550*/ 	.word	0x00004260
        /*0554*/ 	.word	0x000000ff
        /*0558*/ 	.word	0x00000058
        /*055c*/ 	.short	0x010a
        /*055e*/ 	.byte	0x07
	.zero		1


	//   ....[71]....
        /*0560*/ 	.word	0x00004470
        /*0564*/ 	.word	0x000000ff
        /*0568*/ 	.word	0x00000048
        /*056c*/ 	.short	0x010b
        /*056e*/ 	.byte	0x07
	.zero		1


	//   ....[72]....
        /*0570*/ 	.word	0x00004490
        /*0574*/ 	.word	0x000000ff
        /*0578*/ 	.word	0x00000000
        /*057c*/ 	.short	0x0101
        /*057e*/ 	.byte	0x0d
	.zero		1


	//   ....[73]....
        /*0580*/ 	.word	0x000044c0
        /*0584*/ 	.word	0x000000ff
        /*0588*/ 	.word	0x00000050
        /*058c*/ 	.short	0x010a
        /*058e*/ 	.byte	0x07
	.zero		1


	//   ....[74]....
        /*0590*/ 	.word	0x00004500
        /*0594*/ 	.word	0x00000000
        /*0598*/ 	.word	0x00000058
        /*059c*/ 	.short	0x010a
        /*059e*/ 	.byte	0xff
	.zero		1


	//   ....[75]....
        /*05a0*/ 	.word	0x00004850
        /*05a4*/ 	.word	0x00000000
        /*05a8*/ 	.word	0x00000070
        /*05ac*/ 	.short	0x010a
        /*05ae*/ 	.byte	0xff
	.zero		1


	//   ....[76]....
        /*05b0*/ 	.word	0x00004960
        /*05b4*/ 	.word	0x00000000
        /*05b8*/ 	.word	0x00000000
        /*05bc*/ 	.short	0x0101
        /*05be*/ 	.byte	0xff
	.zero		1


	//   ....[77]....
        /*05c0*/ 	.word	0x000053b0
        /*05c4*/ 	.word	0x00000000
        /*05c8*/ 	.word	0x00000040
        /*05cc*/ 	.short	0x010a
        /*05ce*/ 	.byte	0xff
	.zero		1


	//   ....[78]....
        /*05d0*/ 	.word	0x00005420
        /*05d4*/ 	.word	0x0000006c
        /*05d8*/ 	.word	0x00000090
        /*05dc*/ 	.short	0x010a
        /*05de*/ 	.byte	0xff
	.zero		1


	//   ....[79]....
        /*05e0*/ 	.word	0x00005500
        /*05e4*/ 	.word	0x00000000
        /*05e8*/ 	.word	0x00000040
        /*05ec*/ 	.short	0x010a
        /*05ee*/ 	.byte	0xff
	.zero		1


	//   ....[80]....
        /*05f0*/ 	.word	0x00005620
        /*05f4*/ 	.word	0x00000000
        /*05f8*/ 	.word	0x00000000
        /*05fc*/ 	.short	0x0101
        /*05fe*/ 	.byte	0xff
	.zero		1


	//   ....[81]....
        /*0600*/ 	.word	0x000056a0
        /*0604*/ 	.word	0x0000006c
        /*0608*/ 	.word	0x00000090
        /*060c*/ 	.short	0x010a
        /*060e*/ 	.byte	0xff
	.zero		1


	//   ....[82]....
        /*0610*/ 	.word	0x00006210
        /*0614*/ 	.word	0x0000004b
        /*0618*/ 	.word	0x00000040
        /*061c*/ 	.short	0x010a
        /*061e*/ 	.byte	0xff
	.zero		1


	//   ....[83]....
        /*0620*/ 	.word	0x000062c0
        /*0624*/ 	.word	0x0000004b
        /*0628*/ 	.word	0x00000040
        /*062c*/ 	.short	0x010a
        /*062e*/ 	.byte	0xff
	.zero		1


	//   ....[84]....
        /*0630*/ 	.word	0x000063e0
        /*0634*/ 	.word	0x00000000
        /*0638*/ 	.word	0x00000000
        /*063c*/ 	.short	0x0101
        /*063e*/ 	.byte	0xff
	.zero		1


	//   ....[85]....
        /*0640*/ 	.word	0x00006790
        /*0644*/ 	.word	0x000000ff
        /*0648*/ 	.word	0x00000000
        /*064c*/ 	.short	0x0101
        /*064e*/ 	.byte	0x05
	.zero		1


	//   ....[86]....
        /*0650*/ 	.word	0x000070d0
        /*0654*/ 	.word	0x00000003
        /*0658*/ 	.word	0x000000e0
        /*065c*/ 	.short	0x010a
        /*065e*/ 	.byte	0xff
	.zero		1


	//   ....[87]....
        /*0660*/ 	.word	0x00007130
        /*0664*/ 	.word	0x00000002
        /*0668*/ 	.word	0x00000020
        /*066c*/ 	.short	0x010a
        /*066e*/ 	.byte	0xff
	.zero		1


	//   ....[88]....
        /*0670*/ 	.word	0x00007190
        /*0674*/ 	.word	0x00000002
        /*0678*/ 	.word	0x00000020
        /*067c*/ 	.short	0x010a
        /*067e*/ 	.byte	0xff
	.zero		1


	//   ....[89]....
        /*0680*/ 	.word	0x000071e0
        /*0684*/ 	.word	0x00000002
        /*0688*/ 	.word	0x00000070
        /*068c*/ 	.short	0x010a
        /*068e*/ 	.byte	0xff
	.zero		1


	//   ....[90]....
        /*0690*/ 	.word	0x00007240
        /*0694*/ 	.word	0x00000000
        /*0698*/ 	.word	0x00000000
        /*069c*/ 	.short	0x010a
        /*069e*/ 	.byte	0xff
	.zero		1


	//   ....[91]....
        /*06a0*/ 	.word	0x000072a0
        /*06a4*/ 	.word	0x00000000
        /*06a8*/ 	.word	0x00000000
        /*06ac*/ 	.short	0x010a
        /*06ae*/ 	.byte	0xff
	.zero		1


	//   ....[92]....
        /*06b0*/ 	.word	0x00007300
        /*06b4*/ 	.word	0x00000000
        /*06b8*/ 	.word	0x00000000
        /*06bc*/ 	.short	0x010a
        /*06be*/ 	.byte	0xff
	.zero		1


	//   ....[93]....
        /*06c0*/ 	.word	0x00007350
        /*06c4*/ 	.word	0x00000000
        /*06c8*/ 	.word	0x000000d0
        /*06cc*/ 	.short	0x010a
        /*06ce*/ 	.byte	0xff
	.zero		1


	//   ....[94]....
        /*06d0*/ 	.word	0x000073b0
        /*06d4*/ 	.word	0x00000000
        /*06d8*/ 	.word	0x00000080
        /*06dc*/ 	.short	0x010a
        /*06de*/ 	.byte	0xff
	.zero		1


	//   ....[95]....
        /*06e0*/ 	.word	0x00007400
        /*06e4*/ 	.word	0x00000000
        /*06e8*/ 	.word	0x00000070
        /*06ec*/ 	.short	0x010a
        /*06ee*/ 	.byte	0xff
	.zero		1


	//   ....[96]....
        /*06f0*/ 	.word	0x00007460
        /*06f4*/ 	.word	0x00000000
        /*06f8*/ 	.word	0x00000080
        /*06fc*/ 	.short	0x010a
        /*06fe*/ 	.byte	0xff
	.zero		1


	//   ....[97]....
        /*0700*/ 	.word	0x000074b0
        /*0704*/ 	.word	0x00000000
        /*0708*/ 	.word	0x00000070
        /*070c*/ 	.short	0x010a
        /*070e*/ 	.byte	0xff
	.zero		1


	//   ....[98]....
        /*0710*/ 	.word	0x00007510
        /*0714*/ 	.word	0x00000003
        /*0718*/ 	.word	0x000000b0
        /*071c*/ 	.short	0x010a
        /*071e*/ 	.byte	0xff
	.zero		1


	//   ....[99]....
        /*0720*/ 	.word	0x00007570
        /*0724*/ 	.word	0x00000000
        /*0728*/ 	.word	0x00000000
        /*072c*/ 	.short	0x010a
        /*072e*/ 	.byte	0xff
	.zero		1


	//   ....[100]....
        /*0730*/ 	.word	0x000075d0
        /*0734*/ 	.word	0x00000000
        /*0738*/ 	.word	0x00000000
        /*073c*/ 	.short	0x010a
        /*073e*/ 	.byte	0xff
	.zero		1


	//   ....[101]....
        /*0740*/ 	.word	0x00007630
        /*0744*/ 	.word	0x00000000
        /*0748*/ 	.word	0x00000000
        /*074c*/ 	.short	0x010a
        /*074e*/ 	.byte	0xff
	.zero		1


	//   ....[102]....
        /*0750*/ 	.word	0x00007690
        /*0754*/ 	.word	0x00000000
        /*0758*/ 	.word	0x00000000
        /*075c*/ 	.short	0x010a
        /*075e*/ 	.byte	0xff
	.zero		1


	//   ....[103]....
        /*0760*/ 	.word	0x000076f0
        /*0764*/ 	.word	0x00000000
        /*0768*/ 	.word	0x00000000
        /*076c*/ 	.short	0x010a
        /*076e*/ 	.byte	0xff
	.zero		1


	//   ....[104]....
        /*0770*/ 	.word	0x00007740
        /*0774*/ 	.word	0x00000000
        /*0778*/ 	.word	0x00000070
        /*077c*/ 	.short	0x010a
        /*077e*/ 	.byte	0xff
	.zero		1


	//   ....[105]....
        /*0780*/ 	.word	0x000077a0
        /*0784*/ 	.word	0x00000000
        /*0788*/ 	.word	0x00000068
        /*078c*/ 	.short	0x010a
        /*078e*/ 	.byte	0xff
	.zero		1


	//   ....[106]....
        /*0790*/ 	.word	0x00007800
        /*0794*/ 	.word	0x00000003
        /*0798*/ 	.word	0x00000050
        /*079c*/ 	.short	0x010a
        /*079e*/ 	.byte	0xff
	.zero		1


	//   ....[107]....
        /*07a0*/ 	.word	0x00007860
        /*07a4*/ 	.word	0x00000003
        /*07a8*/ 	.word	0x00000058
        /*07ac*/ 	.short	0x010a
        /*07ae*/ 	.byte	0xff
	.zero		1


	//   ....[108]....
        /*07b0*/ 	.word	0x000078c0
        /*07b4*/ 	.word	0x00000000
        /*07b8*/ 	.word	0x00000050
        /*07bc*/ 	.short	0x010a
        /*07be*/ 	.byte	0xff
	.zero		1


	//   ....[109]....
        /*07c0*/ 	.word	0x00007910
        /*07c4*/ 	.word	0x00000000
        /*07c8*/ 	.word	0x00000070
        /*07cc*/ 	.short	0x010a
        /*07ce*/ 	.byte	0xff
	.zero		1


	//   ....[110]....
        /*07d0*/ 	.word	0x00007960
        /*07d4*/ 	.word	0x00000000
        /*07d8*/ 	.word	0x00000040
        /*07dc*/ 	.short	0x010a
        /*07de*/ 	.byte	0xff
	.zero		1


	//   ....[111]....
        /*07e0*/ 	.word	0x000079b0
        /*07e4*/ 	.word	0x0000006c
        /*07e8*/ 	.word	0x00000090
        /*07ec*/ 	.short	0x010a
        /*07ee*/ 	.byte	0xff
	.zero		1


	//   ....[112]....
        /*07f0*/ 	.word	0x00007a00
        /*07f4*/ 	.word	0x0000004b
        /*07f8*/ 	.word	0x00000040
        /*07fc*/ 	.short	0x010a
        /*07fe*/ 	.byte	0xff
	.zero		1


	//----- nvinfo : EIATTR_NUM_MBARRIERS
	.align		4
.L_47:
        /*0800*/ 	.byte	0x03, 0x38
        /*0802*/ 	.short	0x001e


	//----- nvinfo : EIATTR_EXIT_INSTR_OFFSETS
	.align		4
        /*0804*/ 	.byte	0x04, 0x1c
        /*0806*/ 	.short	(.L_49 - .L_48)


	//   ....[0]....
.L_48:
        /*0808*/ 	.word	0x000024c0


	//   ....[1]....
        /*080c*/ 	.word	0x000029b0


	//   ....[2]....
        /*0810*/ 	.word	0x00002a10


	//   ....[3]....
        /*0814*/ 	.word	0x00003820


	//   ....[4]....
        /*0818*/ 	.word	0x00004530


	//   ....[5]....
        /*081c*/ 	.word	0x00004570


	//   ....[6]....
        /*0820*/ 	.word	0x000070c0


	//----- nvinfo : EIATTR_MAX_THREADS
	.align		4
.L_49:
        /*0824*/ 	.byte	0x04, 0x05
        /*0826*/ 	.short	(.L_51 - .L_50)
.L_50:
        /*0828*/ 	.word	0x00000100
        /*082c*/ 	.word	0x00000001
        /*0830*/ 	.word	0x00000001


	//----- nvinfo : EIATTR_CRS_STACK_SIZE
	.align		4
.L_51:
        /*0834*/ 	.byte	0x04, 0x1e
        /*0836*/ 	.short	(.L_53 - .L_52)
.L_52:
        /*0838*/ 	.word	0x00000000


	//----- nvinfo : EIATTR_CBANK_PARAM_SIZE
	.align		4
.L_53:
        /*083c*/ 	.byte	0x03, 0x19
        /*083e*/ 	.short	0x0800


	//----- nvinfo : EIATTR_PARAM_CBANK
	.align		4
        /*0840*/ 	.byte	0x04, 0x0a
        /*0842*/ 	.short	(.L_55 - .L_54)
	.align		4
.L_54:
        /*0844*/ 	.word	index@(.nv.constant0._ZN7cutlass13device_kernelINS_4gemm6kernel13GemmUniversalIN4cute5tupleIJiiiiEEENS1_10collective13CollectiveMmaINS1_35MainloopSm100TmaUmmaWarpSpecializedILi4ELi2ELi4ENS5_IJNS4_1CILi1EEESB_SB_EEEEENS5_IJNSA_ILi64EEENSA_ILi128EEENSA_ILi32EEEEEEaNS5_IJlSB_lEEEaSI_NS4_8TiledMMAINS4_8MMA_AtomIJNS4_15SM100_MMA_S8_SSIaaiLi64ELi128ELNS4_4UMMA5MajorE0ELSN_0ELNSM_8SaturateE0EEEEEENS4_6LayoutISC_NS5_IJNSA_ILi0EEESS_SS_EEEEENS5_IJNS4_10UnderscoreESV_SV_EEEEENS4_13SM90_TMA_LOADENS4_14ComposedLayoutINS4_7SwizzleILi1ELi4ELi3EEENS4_18smem_ptr_flag_bitsILi8EEENSR_INS5_IJNSA_ILi8EEESG_EEENS5_IJSG_SB_EEEEEEEvNS4_8identityESY_S18_vS19_EENS_8epilogue10collective18CollectiveEpilogueINS1B_23Sm100TmaWarpSpecializedILi2ELi2ELi32ELb0ELb0EEEJSH_NS5_IJNSR_ISE_SB_EES1G_EEEaSI_aSI_NS1B_6fusion15FusionCallbacksIS1F_NS1I_17LinearCombinationIaiaiLNS_15FloatRoundStyleE2EEESH_S1H_JEEENS4_5SM1004TMEM4LOAD26SM100_TMEM_LOAD_16dp32b32xESY_NSZ_INS10_ILi2ELi4ELi3EEES13_NSR_INS5_IJS14_SE_EEENS5_IJSE_SB_EEEEEEENS4_39AutoVectorizingCopyWithAssumedAlignmentILi128EEENS4_14SM90_TMA_STOREES1W_S1Y_S1Y_EEEvvEEEEvNT_6ParamsE)
        /*0848*/ 	.short	0x0380
        /*084a*/ 	.short	0x0800


	//----- nvinfo : EIATTR_SW_WAR
	.align		4
.L_55:
        /*084c*/ 	.byte	0x04, 0x36
        /*084e*/ 	.short	(.L_57 - .L_56)
.L_56:
        /*0850*/ 	.word	0x00000008
.L_57:


//--------------------- .nv.callgraph             --------------------------
	.section	.nv.callgraph,"",@"SHT_CUDA_CALLGRAPH"
	.align	4
	.sectionentsize	8
	.align		4
        /*0000*/ 	.word	0x00000000
	.align		4
        /*0004*/ 	.word	0xffffffff
	.align		4
        /*0008*/ 	.word	index@(_ZN7cutlass13device_kernelINS_4gemm6kernel13GemmUniversalIN4cute5tupleIJiiiiEEENS1_10collective13CollectiveMmaINS1_35MainloopSm100TmaUmmaWarpSpecializedILi4ELi2ELi4ENS5_IJNS4_1CILi1EEESB_SB_EEEEENS5_IJNSA_ILi64EEENSA_ILi128EEENSA_ILi32EEEEEEaNS5_IJlSB_lEEEaSI_NS4_8TiledMMAINS4_8MMA_AtomIJNS4_15SM100_MMA_S8_SSIaaiLi64ELi128ELNS4_4UMMA5MajorE0ELSN_0ELNSM_8SaturateE0EEEEEENS4_6LayoutISC_NS5_IJNSA_ILi0EEESS_SS_EEEEENS5_IJNS4_10UnderscoreESV_SV_EEEEENS4_13SM90_TMA_LOADENS4_14ComposedLayoutINS4_7SwizzleILi1ELi4ELi3EEENS4_18smem_ptr_flag_bitsILi8EEENSR_INS5_IJNSA_ILi8EEESG_EEENS5_IJSG_SB_EEEEEEEvNS4_8identityESY_S18_vS19_EENS_8epilogue10collective18CollectiveEpilogueINS1B_23Sm100TmaWarpSpecializedILi2ELi2ELi32ELb0ELb0EEEJSH_NS5_IJNSR_ISE_SB_EES1G_EEEaSI_aSI_NS1B_6fusion15FusionCallbacksIS1F_NS1I_17LinearCombinationIaiaiLNS_15FloatRoundStyleE2EEESH_S1H_JEEENS4_5SM1004TMEM4LOAD26SM100_TMEM_LOAD_16dp32b32xESY_NSZ_INS10_ILi2ELi4ELi3EEES13_NSR_INS5_IJS14_SE_EEENS5_IJSE_SB_EEEEEEENS4_39AutoVectorizingCopyWithAssumedAlignmentILi128EEENS4_14SM90_TMA_STOREES1W_S1Y_S1Y_EEEvvEEEEvNT_6ParamsE)
	.align		4
        /*000c*/ 	.word	index@(__assertfail)
	.align		4
        /*0010*/ 	.word	0x00000000
	.align		4
        /*0014*/ 	.word	0xfffffffe
	.align		4
        /*0018*/ 	.word	0x00000000
	.align		4
        /*001c*/ 	.word	0xfffffffd
	.align		4
        /*0020*/ 	.word	0x00000000
	.align		4
        /*0024*/ 	.word	0xfffffffc


//--------------------- .nv.constant4             --------------------------
	.section	.nv.constant4,"a",@progbits
	.align	8
	.align		8
.nv.constant4:
        /*0000*/ 	.dword	__assertfail
	.align		8
        /*0008*/ 	.dword	__unnamed_1
	.align		8
        /*0010*/ 	.dword	__unnamed_2
	.align		8
        /*0018*/ 	.dword	_ZN39_INTERNAL_749c0b44_4_k_cu_7cda89b0_93234cuda3std3__45__cpo5beginE
	.align		8
        /*0020*/ 	.dword	_ZN39_INTERNAL_749c0b44_4_k_cu_7cda89b0_93234cuda3std3__45__cpo3endE
	.align		8
        /*0028*/ 	.dword	_ZN39_INTERNAL_749c0b44_4_k_cu_7cda89b0_93234cuda3std3__45__cpo6cbeginE
	.align		8
        /*0030*/ 	.dword	_ZN39_INTERNAL_749c0b44_4_k_cu_7cda89b0_93234cuda3std3__45__cpo4cendE
	.align		8
        /*0038*/ 	.dword	_ZN39_INTERNAL_749c0b44_4_k_cu_7cda89b0_93234cuda3std3__441_GLOBAL__N__749c0b44_4_k_cu_7cda89b0_93236ignoreE
	.align		8
        /*0040*/ 	.dword	_ZN39_INTERNAL_749c0b44_4_k_cu_7cda89b0_93234cuda3std3__419piecewise_constructE
	.align		8
        /*0048*/ 	.dword	_ZN39_INTERNAL_749c0b44_4_k_cu_7cda89b0_93234cuda3std3__48in_placeE
	.align		8
        /*0050*/ 	.dword	_ZN39_INTERNAL_749c0b44_4_k_cu_7cda89b0_93234cuda3std6ranges3__45__cpo4swapE
	.align		8
        /*0058*/ 	.dword	_ZN39_INTERNAL_749c0b44_4_k_cu_7cda89b0_93234cuda3std6ranges3__45__cpo9iter_moveE
	.align		8
        /*0060*/ 	.dword	_ZN39_INTERNAL_749c0b44_4_k_cu_7cda89b0_93234cute7productE
	.align		8
        /*0068*/ 	.dword	_ZN39_INTERNAL_749c0b44_4_k_cu_7cda89b0_93234cute1_E
	.align		8
        /*0070*/ 	.dword	$str$25
	.align		8
        /*0078*/ 	.dword	$str$26
	.align		8
        /*0080*/ 	.dword	$str$27
	.align		8
        /*0088*/ 	.dword	$str$28


//--------------------- .text._ZN7cutlass13device_kernelINS_4gemm6kernel13GemmUniversalIN4cute5tupleIJiiiiEEENS1_10collective13CollectiveMmaINS1_35MainloopSm100TmaUmmaWarpSpecializedILi4ELi2ELi4ENS5_IJNS4_1CILi1EEESB_SB_EEEEENS5_IJNSA_ILi64EEENSA_ILi128EEENSA_ILi32EEEEEEaNS5_IJlSB_lEEEaSI_NS4_8TiledMMAINS4_8MMA_AtomIJNS4_15SM100_MMA_S8_SSIaaiLi64ELi128ELNS4_4UMMA5MajorE0ELSN_0ELNSM_8SaturateE0EEEEEENS4_6LayoutISC_NS5_IJNSA_ILi0EEESS_SS_EEEEENS5_IJNS4_10UnderscoreESV_SV_EEEEENS4_13SM90_TMA_LOADENS4_14ComposedLayoutINS4_7SwizzleILi1ELi4ELi3EEENS4_18smem_ptr_flag_bitsILi8EEENSR_INS5_IJNSA_ILi8EEESG_EEENS5_IJSG_SB_EEEEEEEvNS4_8identityESY_S18_vS19_EENS_8epilogue10collective18CollectiveEpilogueINS1B_23Sm100TmaWarpSpecializedILi2ELi2ELi32ELb0ELb0EEEJSH_NS5_IJNSR_ISE_SB_EES1G_EEEaSI_aSI_NS1B_6fusion15FusionCallbacksIS1F_NS1I_17LinearCombinationIaiaiLNS_15FloatRoundStyleE2EEESH_S1H_JEEENS4_5SM1004TMEM4LOAD26SM100_TMEM_LOAD_16dp32b32xESY_NSZ_INS10_ILi2ELi4ELi3EEES13_NSR_INS5_IJS14_SE_EEENS5_IJSE_SB_EEEEEEENS4_39AutoVectorizingCopyWithAssumedAlignmentILi128EEENS4_14SM90_TMA_STOREES1W_S1Y_S1Y_EEEvvEEEEvNT_6ParamsE --------------------------
	.section	.text._ZN7cutlass13device_kernelINS_4gemm6kernel13GemmUniversalIN4cute5tupleIJiiiiEEENS1_10collective13CollectiveMmaINS1_35MainloopSm100TmaUmmaWarpSpecializedILi4ELi2ELi4ENS5_IJNS4_1CILi1EEESB_SB_EEEEENS5_IJNSA_ILi64EEENSA_ILi128EEENSA_ILi32EEEEEEaNS5_IJlSB_lEEEaSI_NS4_8TiledMMAINS4_8MMA_AtomIJNS4_15SM100_MMA_S8_SSIaaiLi64ELi128ELNS4_4UMMA5MajorE0ELSN_0ELNSM_8SaturateE0EEEEEENS4_6LayoutISC_NS5_IJNSA_ILi0EEESS_SS_EEEEENS5_IJNS4_10UnderscoreESV_SV_EEEEENS4_13SM90_TMA_LOADENS4_14ComposedLayoutINS4_7SwizzleILi1ELi4ELi3EEENS4_18smem_ptr_flag_bitsILi8EEENSR_INS5_IJNSA_ILi8EEESG_EEENS5_IJSG_SB_EEEEEEEvNS4_8identityESY_S18_vS19_EENS_8epilogue10collective18CollectiveEpilogueINS1B_23Sm100TmaWarpSpecializedILi2ELi2ELi32ELb0ELb0EEEJSH_NS5_IJNSR_ISE_SB_EES1G_EEEaSI_aSI_NS1B_6fusion15FusionCallbacksIS1F_NS1I_17LinearCombinationIaiaiLNS_15FloatRoundStyleE2EEESH_S1H_JEEENS4_5SM1004TMEM4LOAD26SM100_TMEM_LOAD_16dp32b32xESY_NSZ_INS10_ILi2ELi4ELi3EEES13_NSR_INS5_IJS14_SE_EEENS5_IJSE_SB_EEEEEEENS4_39AutoVectorizingCopyWithAssumedAlignmentILi128EEENS4_14SM90_TMA_STOREES1W_S1Y_S1Y_EEEvvEEEEvNT_6ParamsE,"ax",@progbits
	.align	128
.text._ZN7cutlass13device_kernelINS_4gemm6kernel13GemmUniversalIN4cute5tupleIJiiiiEEENS1_10collective13CollectiveMmaINS1_35MainloopSm100TmaUmmaWarpSpecializedILi4ELi2ELi4ENS5_IJNS4_1CILi1EEESB_SB_EEEEENS5_IJNSA_ILi64EEENSA_ILi128EEENSA_ILi32EEEEEEaNS5_IJlSB_lEEEaSI_NS4_8TiledMMAINS4_8MMA_AtomIJNS4_15SM100_MMA_S8_SSIaaiLi64ELi128ELNS4_4UMMA5MajorE0ELSN_0ELNSM_8SaturateE0EEEEEENS4_6LayoutISC_NS5_IJNSA_ILi0EEESS_SS_EEEEENS5_IJNS4_10UnderscoreESV_SV_EEEEENS4_13SM90_TMA_LOADENS4_14ComposedLayoutINS4_7SwizzleILi1ELi4ELi3EEENS4_18smem_ptr_flag_bitsILi8EEENSR_INS5_IJNSA_ILi8EEESG_EEENS5_IJSG_SB_EEEEEEEvNS4_8identityESY_S18_vS19_EENS_8epilogue10collective18CollectiveEpilogueINS1B_23Sm100TmaWarpSpecializedILi2ELi2ELi32ELb0ELb0EEEJSH_NS5_IJNSR_ISE_SB_EES1G_EEEaSI_aSI_NS1B_6fusion15FusionCallbacksIS1F_NS1I_17LinearCombinationIaiaiLNS_15FloatRoundStyleE2EEESH_S1H_JEEENS4_5SM1004TMEM4LOAD26SM100_TMEM_LOAD_16dp32b32xESY_NSZ_INS10_ILi2ELi4ELi3EEES13_NSR_INS5_IJS14_SE_EEENS5_IJSE_SB_EEEEEEENS4_39AutoVectorizingCopyWithAssumedAlignmentILi128EEENS4_14SM90_TMA_STOREES1W_S1Y_S1Y_EEEvvEEEEvNT_6ParamsE:
        .type           _ZN7cutlass13device_kernelINS_4gemm6kernel13GemmUniversalIN4cute5tupleIJiiiiEEENS1_10collective13CollectiveMmaINS1_35MainloopSm100TmaUmmaWarpSpecializedILi4ELi2ELi4ENS5_IJNS4_1CILi1EEESB_SB_EEEEENS5_IJNSA_ILi64EEENSA_ILi128EEENSA_ILi32EEEEEEaNS5_IJlSB_lEEEaSI_NS4_8TiledMMAINS4_8MMA_AtomIJNS4_15SM100_MMA_S8_SSIaaiLi64ELi128ELNS4_4UMMA5MajorE0ELSN_0ELNSM_8SaturateE0EEEEEENS4_6LayoutISC_NS5_IJNSA_ILi0EEESS_SS_EEEEENS5_IJNS4_10UnderscoreESV_SV_EEEEENS4_13SM90_TMA_LOADENS4_14ComposedLayoutINS4_7SwizzleILi1ELi4ELi3EEENS4_18smem_ptr_flag_bitsILi8EEENSR_INS5_IJNSA_ILi8EEESG_EEENS5_IJSG_SB_EEEEEEEvNS4_8identityESY_S18_vS19_EENS_8epilogue10collective18CollectiveEpilogueINS1B_23Sm100TmaWarpSpecializedILi2ELi2ELi32ELb0ELb0EEEJSH_NS5_IJNSR_ISE_SB_EES1G_EEEaSI_aSI_NS1B_6fusion15FusionCallbacksIS1F_NS1I_17LinearCombinationIaiaiLNS_15FloatRoundStyleE2EEESH_S1H_JEEENS4_5SM1004TMEM4LOAD26SM100_TMEM_LOAD_16dp32b32xESY_NSZ_INS10_ILi2ELi4ELi3EEES13_NSR_INS5_IJS14_SE_EEENS5_IJSE_SB_EEEEEEENS4_39AutoVectorizingCopyWithAssumedAlignmentILi128EEENS4_14SM90_TMA_STOREES1W_S1Y_S1Y_EEEvvEEEEvNT_6ParamsE,@function
        .size           _ZN7cutlass13device_kernelINS_4gemm6kernel13GemmUniversalIN4cute5tupleIJiiiiEEENS1_10collective13CollectiveMmaINS1_35MainloopSm100TmaUmmaWarpSpecializedILi4ELi2ELi4ENS5_IJNS4_1CILi1EEESB_SB_EEEEENS5_IJNSA_ILi64EEENSA_ILi128EEENSA_ILi32EEEEEEaNS5_IJlSB_lEEEaSI_NS4_8TiledMMAINS4_8MMA_AtomIJNS4_15SM100_MMA_S8_SSIaaiLi64ELi128ELNS4_4UMMA5MajorE0ELSN_0ELNSM_8SaturateE0EEEEEENS4_6LayoutISC_NS5_IJNSA_ILi0EEESS_SS_EEEEENS5_IJNS4_10UnderscoreESV_SV_EEEEENS4_13SM90_TMA_LOADENS4_14ComposedLayoutINS4_7SwizzleILi1ELi4ELi3EEENS4_18smem_ptr_flag_bitsILi8EEENSR_INS5_IJNSA_ILi8EEESG_EEENS5_IJSG_SB_EEEEEEEvNS4_8identityESY_S18_vS19_EENS_8epilogue10collective18CollectiveEpilogueINS1B_23Sm100TmaWarpSpecializedILi2ELi2ELi32ELb0ELb0EEEJSH_NS5_IJNSR_ISE_SB_EES1G_EEEaSI_aSI_NS1B_6fusion15FusionCallbacksIS1F_NS1I_17LinearCombinationIaiaiLNS_15FloatRoundStyleE2EEESH_S1H_JEEENS4_5SM1004TMEM4LOAD26SM100_TMEM_LOAD_16dp32b32xESY_NSZ_INS10_ILi2ELi4ELi3EEES13_NSR_INS5_IJS14_SE_EEENS5_IJSE_SB_EEEEEEENS4_39AutoVectorizingCopyWithAssumedAlignmentILi128EEENS4_14SM90_TMA_STOREES1W_S1Y_S1Y_EEEvvEEEEvNT_6ParamsE,(.L_x_142 - _ZN7cutlass13device_kernelINS_4gemm6kernel13GemmUniversalIN4cute5tupleIJiiiiEEENS1_10collective13CollectiveMmaINS1_35MainloopSm100TmaUmmaWarpSpecializedILi4ELi2ELi4ENS5_IJNS4_1CILi1EEESB_SB_EEEEENS5_IJNSA_ILi64EEENSA_ILi128EEENSA_ILi32EEEEEEaNS5_IJlSB_lEEEaSI_NS4_8TiledMMAINS4_8MMA_AtomIJNS4_15SM100_MMA_S8_SSIaaiLi64ELi128ELNS4_4UMMA5MajorE0ELSN_0ELNSM_8SaturateE0EEEEEENS4_6LayoutISC_NS5_IJNSA_ILi0EEESS_SS_EEEEENS5_IJNS4_10UnderscoreESV_SV_EEEEENS4_13SM90_TMA_LOADENS4_14ComposedLayoutINS4_7SwizzleILi1ELi4ELi3EEENS4_18smem_ptr_flag_bitsILi8EEENSR_INS5_IJNSA_ILi8EEESG_EEENS5_IJSG_SB_EEEEEEEvNS4_8identityESY_S18_vS19_EENS_8epilogue10collective18CollectiveEpilogueINS1B_23Sm100TmaWarpSpecializedILi2ELi2ELi32ELb0ELb0EEEJSH_NS5_IJNSR_ISE_SB_EES1G_EEEaSI_aSI_NS1B_6fusion15FusionCallbacksIS1F_NS1I_17LinearCombinationIaiaiLNS_15FloatRoundStyleE2EEESH_S1H_JEEENS4_5SM1004TMEM4LOAD26SM100_TMEM_LOAD_16dp32b32xESY_NSZ_INS10_ILi2ELi4ELi3EEES13_NSR_INS5_IJS14_SE_EEENS5_IJSE_SB_EEEEEEENS4_39AutoVectorizingCopyWithAssumedAlignmentILi128EEENS4_14SM90_TMA_STOREES1W_S1Y_S1Y_EEEvvEEEEvNT_6ParamsE)
        .other          _ZN7cutlass13device_kernelINS_4gemm6kernel13GemmUniversalIN4cute5tupleIJiiiiEEENS1_10collective13CollectiveMmaINS1_35MainloopSm100TmaUmmaWarpSpecializedILi4ELi2ELi4ENS5_IJNS4_1CILi1EEESB_SB_EEEEENS5_IJNSA_ILi64EEENSA_ILi128EEENSA_ILi32EEEEEEaNS5_IJlSB_lEEEaSI_NS4_8TiledMMAINS4_8MMA_AtomIJNS4_15SM100_MMA_S8_SSIaaiLi64ELi128ELNS4_4UMMA5MajorE0ELSN_0ELNSM_8SaturateE0EEEEEENS4_6LayoutISC_NS5_IJNSA_ILi0EEESS_SS_EEEEENS5_IJNS4_10UnderscoreESV_SV_EEEEENS4_13SM90_TMA_LOADENS4_14ComposedLayoutINS4_7SwizzleILi1ELi4ELi3EEENS4_18smem_ptr_flag_bitsILi8EEENSR_INS5_IJNSA_ILi8EEESG_EEENS5_IJSG_SB_EEEEEEEvNS4_8identityESY_S18_vS19_EENS_8epilogue10collective18CollectiveEpilogueINS1B_23Sm100TmaWarpSpecializedILi2ELi2ELi32ELb0ELb0EEEJSH_NS5_IJNSR_ISE_SB_EES1G_EEEaSI_aSI_NS1B_6fusion15FusionCallbacksIS1F_NS1I_17LinearCombinationIaiaiLNS_15FloatRoundStyleE2EEESH_S1H_JEEENS4_5SM1004TMEM4LOAD26SM100_TMEM_LOAD_16dp32b32xESY_NSZ_INS10_ILi2ELi4ELi3EEES13_NSR_INS5_IJS14_SE_EEENS5_IJSE_SB_EEEEEEENS4_39AutoVectorizingCopyWithAssumedAlignmentILi128EEENS4_14SM90_TMA_STOREES1W_S1Y_S1Y_EEEvvEEEEvNT_6ParamsE,@"STO_CUDA_ENTRY STV_DEFAULT"
_ZN7cutlass13device_kernelINS_4gemm6kernel13GemmUniversalIN4cute5tupleIJiiiiEEENS1_10collective13CollectiveMmaINS1_35MainloopSm100TmaUmmaWarpSpecializedILi4ELi2ELi4ENS5_IJNS4_1CILi1EEESB_SB_EEEEENS5_IJNSA_ILi64EEENSA_ILi128EEENSA_ILi32EEEEEEaNS5_IJlSB_lEEEaSI_NS4_8TiledMMAINS4_8MMA_AtomIJNS4_15SM100_MMA_S8_SSIaaiLi64ELi128ELNS4_4UMMA5MajorE0ELSN_0ELNSM_8SaturateE0EEEEEENS4_6LayoutISC_NS5_IJNSA_ILi0EEESS_SS_EEEEENS5_IJNS4_10UnderscoreESV_SV_EEEEENS4_13SM90_TMA_LOADENS4_14ComposedLayoutINS4_7SwizzleILi1ELi4ELi3EEENS4_18smem_ptr_flag_bitsILi8EEENSR_INS5_IJNSA_ILi8EEESG_EEENS5_IJSG_SB_EEEEEEEvNS4_8identityESY_S18_vS19_EENS_8epilogue10collective18CollectiveEpilogueINS1B_23Sm100TmaWarpSpecializedILi2ELi2ELi32ELb0ELb0EEEJSH_NS5_IJNSR_ISE_SB_EES1G_EEEaSI_aSI_NS1B_6fusion15FusionCallbacksIS1F_NS1I_17LinearCombinationIaiaiLNS_15FloatRoundStyleE2EEESH_S1H_JEEENS4_5SM1004TMEM4LOAD26SM100_TMEM_LOAD_16dp32b32xESY_NSZ_INS10_ILi2ELi4ELi3EEES13_NSR_INS5_IJS14_SE_EEENS5_IJSE_SB_EEEEEEENS4_39AutoVectorizingCopyWithAssumedAlignmentILi128EEENS4_14SM90_TMA_STOREES1W_S1Y_S1Y_EEEvvEEEEvNT_6ParamsE:
[----:B------:R-:W1:Y:S01]  /*0000*/  LDC R1, c[0x0][0x37c] ;  /* 0x0000df00ff017b82 */ /* 0x000e620000000800 */
[----:B------:R-:W2:Y:S01]  /*0010*/  S2R R103, SR_TID.X ;  /* 0x0000000000677919 */ /* 0x000ea20000002100 */
[----:B------:R-:W3:Y:S01]  /*0020*/  LDCU.64 UR4, c[0x0][0x890] ;  /* 0x00011200ff0477ac */ /* 0x000ee20008000a00 */
[----:B------:R-:W-:Y:S02]  /*0030*/  PRMT R91, RZ, 0x7610, R91 ;  /* 0x00007610ff5b7816 */ /* 0x000fe4000000005b */
[----:B------:R-:W-:Y:S01]  /*0040*/  ELECT P5, URZ, PT ;  /* 0x0000000000ff782f */ /* 0x000fe200038a0000 */
[----:B------:R-:W4:Y:S01]  /*0050*/  LDCU.64 UR46, c[0x0][0x358] ;  /* 0x00006b00ff2e77ac */ /* 0x000f220008000a00 */
[----:B---3--:R-:W-:-:S04]  /*0060*/  UISETP.NE.U32.AND UP0, UPT, UR4, URZ, UPT ;  /* 0x000000ff0400728c */ /* 0x008fc8000bf05070 */
[----:B------:R-:W-:Y:S01]  /*0070*/  UISETP.NE.AND.EX UP0, UPT, UR5, URZ, UPT, UP0 ;  /* 0x000000ff0500728c */ /* 0x000fe2000bf05300 */
[----:B--2---:R-:W-:-:S05]  /*0080*/  SHF.R.U32.HI R96, RZ, 0x5, R103 ;  /* 0x00000005ff607819 */ /* 0x004fca0000011667 */
[----:B------:R-:W2:Y:S02]  /*0090*/  SHFL.IDX PT, R0, R96, RZ, 0x1f ;  /* 0x00001fff60007589 */ /* 0x000ea400000e0000 */
[----:B--2---:R-:W-:Y:S01]  /*00a0*/  R2UR UR8, R0 ;  /* 0x00000000000872ca */ /* 0x004fe200000e0000 */
[----:B-1--4-:R-:W-:-:S14]  /*00b0*/  BRA.U UP0, `(.L_x_0) ;  /* 0x00000001002c7547 */ /* 0x012fdc000b800000 */
[----:B------:R-:W1:Y:S02]  /*00c0*/  LDCU.64 UR6, c[0x0][0x888] ;  /* 0x00011100ff0677ac */ /* 0x000e640008000a00 */
[----:B-1----:R-:W-:-:S04]  /*00d0*/  UISETP.NE.U32.AND UP0, UPT, UR6, URZ, UPT ;  /* 0x000000ff0600728c */ /* 0x002fc8000bf05070 */
[----:B------:R-:W-:-:S09]  /*00e0*/  UISETP.NE.AND.EX UP0, UPT, UR7, URZ, UPT, UP0 ;  /* 0x000000ff0700728c */ /* 0x000fd2000bf05300 */
[----:B------:R-:W-:Y:S05]  /*00f0*/  BRA.U !UP0, `(.L_x_1) ;  /* 0x0000000108107547 */ /* 0x000fea000b800000 */
[----:B------:R-:W1:Y:S02]  /*0100*/  LDC.64 R50, c[0x0][0x888] ;  /* 0x00022200ff327b82 */ /* 0x000e640000000a00 */
[----:B-1----:R1:W5:Y:S01]  /*0110*/  LDG.E R50, desc[UR46][R50.64] ;  /* 0x0000002e32327981 */ /* 0x002362000c1e1900 */
[----:B------:R-:W-:Y:S01]  /*0120*/  HFMA2 R91, -RZ, RZ, 0, 5.9604644775390625e-08 ;  /* 0x00000001ff5b7431 */ /* 0x000fe200000001ff */
[----:B------:R-:W-:Y:S05]  /*0130*/  BRA `(.L_x_0) ;  /* 0x00000000000c7947 */ /* 0x000fea0003800000 */
.L_x_1:
[----:B------:R-:W1:Y:S01]  /*0140*/  LDCU UR6, c[0x0][0x880] ;  /* 0x00011000ff0677ac */ /* 0x000e620008000800 */
[----:B------:R-:W-:Y:S01]  /*0150*/  HFMA2 R91, -RZ, RZ, 0, 5.9604644775390625e-08 ;  /* 0x00000001ff5b7431 */ /* 0x000fe200000001ff */
[----:B-1----:R-:W-:-:S07]  /*0160*/  MOV R50, UR6 ;  /* 0x0000000600327c02 */ /* 0x002fce0008000f00 */
.L_x_0:
[----:B------:R-:W2:Y:S02]  /*0170*/  LDCU.64 UR6, c[0x0][0x8b0] ;  /* 0x00011600ff0677ac */ /* 0x000ea40008000a00 */
[----:B--2---:R-:W-:-:S04]  /*0180*/  UISETP.NE.U32.AND UP0, UPT, UR6, URZ, UPT ;  /* 0x000000ff0600728c */ /* 0x004fc8000bf05070 */
[----:B------:R-:W-:-:S09]  /*0190*/  UISETP.NE.AND.EX UP0, UPT, UR7, URZ, UPT, UP0 ;  /* 0x000000ff0700728c */ /* 0x000fd2000bf05300 */
[----:B------:R-:W-:Y:S05]  /*01a0*/  BRA.U UP0, `(.L_x_2) ;  /* 0x0000000100247547 */ /* 0x000fea000b800000 */
[----:B------:R-:W2:Y:S02]  /*01b0*/  LDCU.64 UR6, c[0x0][0x8a8] ;  /* 0x00011500ff0677ac */ /* 0x000ea40008000a00 */
[----:B--2---:R-:W-:-:S04]  /*01c0*/  UISETP.NE.U32.AND UP0, UPT, UR6, URZ, UPT ;  /* 0x000000ff0600728c */ /* 0x004fc8000bf05070 */
[----:B------:R-:W-:-:S09]  /*01d0*/  UISETP.NE.AND.EX UP0, UPT, UR7, URZ, UPT, UP0 ;  /* 0x000000ff0700728c */ /* 0x000fd2000bf05300 */
[----:B------:R-:W-:Y:S05]  /*01e0*/  BRA.U !UP0, `(.L_x_3) ;  /* 0x00000001080c7547 */ /* 0x000fea000b800000 */
[----:B------:R-:W2:Y:S02]  /*01f0*/  LDC.64 R2, c[0x0][0x8a8] ;  /* 0x00022a00ff027b82 */ /* 0x000ea40000000a00 */
[----:B--2---:R2:W5:Y:S01]  /*0200*/  LDG.E R47, desc[UR46][R2.64] ;  /* 0x0000002e022f7981 */ /* 0x004562000c1e1900 */
[----:B------:R-:W-:Y:S05]  /*0210*/  BRA `(.L_x_2) ;  /* 0x0000000000087947 */ /* 0x000fea0003800000 */
.L_x_3:
[----:B------:R-:W2:Y:S02]  /*0220*/  LDCU UR6, c[0x0][0x8a0] ;  /* 0x00011400ff0677ac */ /* 0x000ea40008000800 */
[----:B--2---:R-:W-:Y:S02]  /*0230*/  MOV R47, UR6 ;  /* 0x00000006002f7c02 */ /* 0x004fe40008000f00 */
.L_x_2:
[----:B------:R-:W-:Y:S01]  /*0240*/  IMAD.U32 R0, RZ, RZ, UR8 ;  /* 0x00000008ff007e24 */ /* 0x000fe2000f8e00ff */
[----:B------:R-:W-:Y:S04]  /*0250*/  BSSY.RECONVERGENT B0, `(.L_x_4) ;  /* 0x000000c000007945 */ /* 0x000fe80003800200 */
[C---:B------:R-:W-:Y:S02]  /*0260*/  ISETP.NE.OR P1, PT, R0.reuse, 0x1, !P5 ;  /* 0x000000010000780c */ /* 0x040fe40006f25670 */
[----:B------:R-:W-:-:S11]  /*0270*/  ISETP.NE.OR P0, PT, R0, 0x3, !P5 ;  /* 0x000000030000780c */ /* 0x000fd60006f05670 */
[----:B------:R-:W-:Y:S05]  /*0280*/  @P1 BRA `(.L_x_5) ;  /* 0x0000000000201947 */ /* 0x000fea0003800000 */
[----:B------:R-:W3:Y:S02]  /*0290*/  LDCU.64 UR6, c[0x0][0x348] ;  /* 0x00006900ff0677ac */ /* 0x000ee40008000a00 */
[----:B---3--:R-:W-:Y:S02]  /*02a0*/  UIADD3 UR10, UP1, UPT, UR6, 0x80, URZ ;  /* 0x00000080060a7890 */ /* 0x008fe4000ff3e0ff */
[----:B------:R-:W-:Y:S02]  /*02b0*/  UIADD3 UR6, UP0, UPT, UR6, 0x180, URZ ;  /* 0x0000018006067890 */ /* 0x000fe4000ff1e0ff */
[----:B------:R-:W-:Y:S02]  /*02c0*/  UIADD3.X UR11, UPT, UPT, URZ, UR7, URZ, UP1, !UPT ;  /* 0x00000007ff0b7290 */ /* 0x000fe40008ffe4ff */
[----:B------:R-:W-:-:S07]  /*02d0*/  UIADD3.X UR7, UPT, UPT, URZ, UR7, URZ, UP0, !UPT ;  /* 0x00000007ff077290 */ /* 0x000fce00087fe4ff */
[----:B------:R3:W-:Y:S02]  /*02e0*/  UTMACCTL.PF [UR10] ;  /* 0x000000000a0079b9 */ /* 0x0007e40008040000 */
[----:B------:R3:W-:Y:S02]  /*02f0*/  UTMACCTL.PF [UR6] ;  /* 0x00000000060079b9 */ /* 0x0007e40008040000 */
[----:B---3--:R-:W-:Y:S01]  /*0300*/  NOP ;  /* 0x0000000000007918 */ /* 0x008fe20000000000 */
.L_x_5:
[----:B------:R-:W-:Y:S05]  /*0310*/  BSYNC.RECONVERGENT B0 ;  /* 0x0000000000007941 */ /* 0x000fea0003800200 */
.L_x_4:
[----:B------:R-:W-:Y:S04]  /*0320*/  BSSY.RECONVERGENT B0, `(.L_x_6) ;  /* 0x000000a000007945 */ /* 0x000fe80003800200 */
        /* <DEDUP_REMOVED lines=9> */
.L_x_7:
[----:B------:R-:W-:Y:S05]  /*03c0*/  BSYNC.RECONVERGENT B0 ;  /* 0x0000000000007941 */ /* 0x000fea0003800200 */
.L_x_6:
[----:B------:R-:W3:Y:S01]  /*03d0*/  LDCU.64 UR6, c[0x0][0x888] ;  /* 0x00011100ff0677ac */ /* 0x000ee20008000a00 */
[----:B------:R-:W-:Y:S02]  /*03e0*/  UISETP.EQ.U32.AND UP1, UPT, UR4, URZ, UPT ;  /* 0x000000ff0400728c */ /* 0x000fe4000bf22070 */
[----:B------:R-:W-:Y:S02]  /*03f0*/  UPLOP3.LUT UP2, UPT, UPT, UPT, UPT, 0x80, 0x8 ;  /* 0x000000000008789c */ /* 0x000fe40003f4f070 */
[----:B---3--:R-:W-:-:S04]  /*0400*/  UISETP.NE.U32.AND UP0, UPT, UR6, URZ, UPT ;  /* 0x000000ff0600728c */ /* 0x008fc8000bf05070 */
[----:B------:R-:W-:-:S04]  /*0410*/  UISETP.NE.AND.EX UP0, UPT, UR7, URZ, UPT, UP0 ;  /* 0x000000ff0700728c */ /* 0x000fc8000bf05300 */
[----:B------:R-:W-:-:S04]  /*0420*/  UISETP.EQ.OR.EX UP3, UPT, UR5, URZ, !UP0, UP1 ;  /* 0x000000ff0500728c */ /* 0x000fc8000c762710 */
[----:B------:R-:W-:-:S05]  /*0430*/  UP2UR UR50, UPR, URZ, 0x8 ;  /* 0x00000008ff327883 */ /* 0x000fca0008000000 */
[----:B------:R-:W-:Y:S07]  /*0440*/  BRA.U !UP3, `(.L_x_8) ;  /* 0x000000010b207547 */ /* 0x000fee000b800000 */
[----:B-----5:R-:W-:Y:S01]  /*0450*/  R2UR UR6, R50 ;  /* 0x00000000320672ca */ /* 0x020fe200000e0000 */
[----:B------:R-:W-:Y:S02]  /*0460*/  UISETP.NE.U32.AND UP2, UPT, UR4, URZ, UPT ;  /* 0x000000ff0400728c */ /* 0x000fe4000bf45070 */
[----:B------:R-:W-:Y:S02]  /*0470*/  USEL UR4, URZ, 0xffffffff, UP0 ;  /* 0xffffffffff047887 */ /* 0x000fe40008000000 */
[----:B------:R-:W-:-:S08]  /*0480*/  UISETP.NE.AND.EX UP2, UPT, UR5, URZ, UPT, UP2 ;  /* 0x000000ff0500728c */ /* 0x000fd0000bf45320 */
[----:B------:R-:W-:-:S04]  /*0490*/  UISETP.NE.AND UP1, UPT, UR6, URZ, UPT ;  /* 0x000000ff0600728c */ /* 0x000fc8000bf25270 */
[----:B------:R-:W-:-:S04]  /*04a0*/  @!UP2 USEL UR4, URZ, 0xffffffff, UP1 ;  /* 0xffffffffff04a887 */ /* 0x000fc80008800000 */
[----:B------:R-:W-:-:S04]  /*04b0*/  ULOP3.LUT UR4, UR4, 0x1, URZ, 0xc0, !UPT ;  /* 0x0000000104047892 */ /* 0x000fc8000f8ec0ff */
[----:B------:R-:W-:-:S11]  /*04c0*/  UISETP.NE.U32.AND UP2, UPT, UR4, 0x1, UPT ;  /* 0x000000010400788c */ /* 0x000fd6000bf45070 */
.L_x_8:
[----:B--2---:R-:W2:Y:S01]  /*04d0*/  SHFL.IDX PT, R2, R96, RZ, 0x1f ;  /* 0x00001fff60027589 */ /* 0x004ea200000e0000 */
[----:B------:R-:W-:-:S04]  /*04e0*/  UISETP.NE.AND UP1, UPT, UR8, 0x2, UPT ;  /* 0x000000020800788c */ /* 0x000fc8000bf25270 */
[----:B------:R-:W-:Y:S01]  /*04f0*/  USEL UR6, URZ, 0x1, UP1 ;  /* 0x00000001ff067887 */ /* 0x000fe20008800000 */
[----:B--2---:R-:W-:-:S13]  /*0500*/  ISETP.NE.AND P0, PT, R2, RZ, PT ;  /* 0x000000ff0200720c */ /* 0x004fda0003f05270 */
[----:B------:R-:W-:Y:S05]  /*0510*/  @P0 BRA `(.L_x_9) ;  /* 0x0000000000480947 */ /* 0x000fea0003800000 */
[----:B------:R-:W2:Y:S01]  /*0520*/  S2UR UR5, SR_CgaCtaId ;  /* 0x00000000000579c3 */ /* 0x000ea20000008800 */
[----:B------:R-:W-:Y:S01]  /*0530*/  UMOV UR7, 0x400 ;  /* 0x0000040000077882 */ /* 0x000fe20000000000 */
[----:B------:R-:W-:Y:S01]  /*0540*/  UMOV UR4, 0x1 ;  /* 0x0000000100047882 */ /* 0x000fe20000000000 */
[----:B------:R-:W-:Y:S01]  /*0550*/  ELECT P0, URZ, PT ;  /* 0x0000000000ff782f */ /* 0x000fe20003800000 */
[----:B------:R-:W-:-:S04]  /*0560*/  UIADD3 UR10, UPT, UPT, -UR4, 0x100000, URZ ;  /* 0x00100000040a7890 */ /* 0x000fc8000fffe1ff */
[----:B------:R-:W-:Y:S02]  /*0570*/  USHF.L.U32 UR11, UR10, 0xb, URZ ;  /* 0x0000000b0a0b7899 */ /* 0x000fe400080006ff */
[----:B------:R-:W-:Y:S02]  /*0580*/  USHF.L.U32 UR10, UR10, 0x1, URZ ;  /* 0x000000010a0a7899 */ /* 0x000fe400080006ff */
[----:B--2---:R-:W-:Y:S01]  /*0590*/  ULEA UR5, UR5, UR7, 0x18 ;  /* 0x0000000705057291 */ /* 0x004fe2000f8ec0ff */
[----:B------:R-:W2:Y:S11]  /*05a0*/  FENCE.VIEW.ASYNC.S ;  /* 0x00000000000073c6 */ /* 0x000eb60000000000 */
[----:B--2---:R2:W3:Y:S01]  /*05b0*/  SYNCS.EXCH.64 URZ, [UR5], UR10 ;  /* 0x0000000a05ff75b2 */ /* 0x0044e20008000100 */
[----:B------:R2:W4:Y:S01]  /*05c0*/  SYNCS.EXCH.64 URZ, [UR5+0x20], UR10 ;  /* 0x0000200a05ff75b2 */ /* 0x0005220008000100 */
[----:B------:R2:W1:Y:S01]  /*05d0*/  SYNCS.EXCH.64 URZ, [UR5+0x8], UR10 ;  /* 0x0000080a05ff75b2 */ /* 0x0004620008000100 */
[----:B------:R2:W1:Y:S01]  /*05e0*/  SYNCS.EXCH.64 URZ, [UR5+0x28], UR10 ;  /* 0x0000280a05ff75b2 */ /* 0x0004620008000100 */
[----:B------:R2:W1:Y:S01]  /*05f0*/  SYNCS.EXCH.64 URZ, [UR5+0x10], UR10 ;  /* 0x0000100a05ff75b2 */ /* 0x0004620008000100 */
[----:B------:R2:W1:Y:S01]  /*0600*/  SYNCS.EXCH.64 URZ, [UR5+0x30], UR10 ;  /* 0x0000300a05ff75b2 */ /* 0x0004620008000100 */
[----:B------:R2:W1:Y:S01]  /*0610*/  SYNCS.EXCH.64 URZ, [UR5+0x18], UR10 ;  /* 0x0000180a05ff75b2 */ /* 0x0004620008000100 */
[----:B------:R2:W1:Y:S01]  /*0620*/  SYNCS.EXCH.64 URZ, [UR5+0x38], UR10 ;  /* 0x0000380a05ff75b2 */ /* 0x0004620008000100 */
[----:B------:R-:W-:Y:S01]  /*0630*/  NOP ;  /* 0x0000000000007918 */ /* 0x000fe20000000000 */
.L_x_9:
[----:B------:R-:W2:Y:S01]  /*0640*/  SHFL.IDX PT, R2, R96, RZ, 0x1f ;  /* 0x00001fff60027589 */ /* 0x000ea200000e0000 */
[----:B------:R-:W-:Y:S01]  /*0650*/  NOP ;  /* 0x0000000000007918 */ /* 0x000fe20000000000 */
[----:B--2---:R-:W-:-:S13]  /*0660*/  ISETP.NE.AND P0, PT, R2, 0x1, PT ;  /* 0x000000010200780c */ /* 0x004fda0003f05270 */
[----:B------:R-:W-:Y:S05]  /*0670*/  @P0 BRA `(.L_x_10) ;  /* 0x0000000000480947 */ /* 0x000fea0003800000 */
[----:B------:R-:W2:Y:S01]  /*0680*/  S2UR UR7, SR_CgaCtaId ;  /* 0x00000000000779c3 */ /* 0x000ea20000008800 */
[----:B------:R-:W-:Y:S01]  /*0690*/  UMOV UR9, 0x400 ;  /* 0x0000040000097882 */ /* 0x000fe20000000000 */
[----:B------:R-:W-:Y:S01]  /*06a0*/  UMOV UR5, 0x20 ;  /* 0x0000002000057882 */ /* 0x000fe20000000000 */
[----:B------:R-:W-:Y:S01]  /*06b0*/  UMOV UR4, 0x80 ;  /* 0x0000008000047882 */ /* 0x000fe20000000000 */
[----:B------:R-:W-:-:S04]  /*06c0*/  UIADD3 UR10, UPT, UPT, -UR5, 0x100000, URZ ;  /* 0x00100000050a7890 */ /* 0x000fc8000fffe1ff */
[----:B------:R-:W-:Y:S02]  /*06d0*/  USHF.L.U32 UR11, UR10, 0xb, URZ ;  /* 0x0000000b0a0b7899 */ /* 0x000fe400080006ff */
[----:B------:R-:W-:Y:S02]  /*06e0*/  USHF.L.U32 UR10, UR10, 0x1, URZ ;  /* 0x000000010a0a7899 */ /* 0x000fe400080006ff */
[----:B------:R-:W-:-:S04]  /*06f0*/  UIADD3 UR4, UPT, UPT, -UR4, 0x100000, URZ ;  /* 0x0010000004047890 */ /* 0x000fc8000fffe1ff */
[----:B------:R-:W-:Y:S02]  /*0700*/  USHF.L.U32 UR5, UR4, 0xb, URZ ;  /* 0x0000000b04057899 */ /* 0x000fe400080006ff */
[----:B------:R-:W-:Y:S01]  /*0710*/  USHF.L.U32 UR4, UR4, 0x1, URZ ;  /* 0x0000000104047899 */ /* 0x000fe200080006ff */
[----:B------:R-:W-:Y:S01]  /*0720*/  ELECT P0, URZ, PT ;  /* 0x0000000000ff782f */ /* 0x000fe20003800000 */
[----:B--2---:R-:W-:Y:S01]  /*0730*/  ULEA UR7, UR7, UR9, 0x18 ;  /* 0x0000000907077291 */ /* 0x004fe2000f8ec0ff */
[----:B------:R-:W2:Y:S11]  /*0740*/  FENCE.VIEW.ASYNC.S ;  /* 0x00000000000073c6 */ /* 0x000eb60000000000 */
[----:B--2---:R2:W1:Y:S01]  /*0750*/  SYNCS.EXCH.64 URZ, [UR7+0x40], UR10 ;  /* 0x0000400a07ff75b2 */ /* 0x0044620008000100 */
[----:B------:R2:W1:Y:S01]  /*0760*/  SYNCS.EXCH.64 URZ, [UR7+0x50], UR4 ;  /* 0x0000500407ff75b2 */ /* 0x0004620008000100 */
[----:B------:R2:W1:Y:S01]  /*0770*/  SYNCS.EXCH.64 URZ, [UR7+0x48], UR10 ;  /* 0x0000480a07ff75b2 */ /* 0x0004620008000100 */
[----:B------:R2:W1:Y:S01]  /*0780*/  SYNCS.EXCH.64 URZ, [UR7+0x58], UR4 ;  /* 0x0000580407ff75b2 */ /* 0x0004620008000100 */
[----:B------:R-:W-:Y:S01]  /*0790*/  NOP ;  /* 0x0000000000007918 */ /* 0x000fe20000000000 */
.L_x_10:
[----:B------:R-:W3:Y:S01]  /*07a0*/  SHFL.IDX PT, R2, R96, RZ, 0x1f ;  /* 0x00001fff60027589 */ /* 0x000ee200000e0000 */
[----:B------:R-:W-:Y:S01]  /*07b0*/  NOP ;  /* 0x0000000000007918 */ /* 0x000fe20000000000 */
[----:B---3--:R-:W-:-:S13]  /*07c0*/  ISETP.NE.AND P0, PT, R2, 0x3, PT ;  /* 0x000000030200780c */ /* 0x008fda0003f05270 */
[----:B------:R-:W-:Y:S05]  /*07d0*/  @P0 BRA `(.L_x_11) ;  /* 0x0000000000300947 */ /* 0x000fea0003800000 */
[----:B--2---:R-:W2:Y:S01]  /*07e0*/  S2UR UR5, SR_CgaCtaId ;  /* 0x00000000000579c3 */ /* 0x004ea20000008800 */
        /* <DEDUP_REMOVED lines=8> */
[----:B--2---:R3:W2:Y:S01]  /*0870*/  SYNCS.EXCH.64 URZ, [UR5+0x60], UR10 ;  /* 0x0000600a05ff75b2 */ /* 0x0046a20008000100 */
[----:B------:R3:W1:Y:S02]  /*0880*/  SYNCS.EXCH.64 URZ, [UR5+0x68], UR10 ;  /* 0x0000680a05ff75b2 */ /* 0x0006640008000100 */
[----:B---3--:R-:W-:Y:S01]  /*0890*/  NOP ;  /* 0x0000000000007918 */ /* 0x008fe20000000000 */
.L_x_11:
[----:B------:R-:W3:Y:S01]  /*08a0*/  SHFL.IDX PT, R2, R96, RZ, 0x1f ;  /* 0x00001fff60027589 */ /* 0x000ee200000e0000 */
[----:B------:R-:W-:Y:S01]  /*08b0*/  NOP ;  /* 0x0000000000007918 */ /* 0x000fe20000000000 */
[----:B---3--:R-:W-:-:S13]  /*08c0*/  ISETP.NE.AND P0, PT, R2, 0x4, PT ;  /* 0x000000040200780c */ /* 0x008fda0003f05270 */
[----:B------:R-:W-:Y:S05]  /*08d0*/  @P0 BRA `(.L_x_12) ;  /* 0x00000000004c0947 */ /* 0x000fea0003800000 */
[----:B--2---:R-:W2:Y:S01]  /*08e0*/  S2UR UR5, SR_CgaCtaId ;  /* 0x00000000000579c3 */ /* 0x004ea20000008800 */
[----:B------:R-:W-:Y:S01]  /*08f0*/  UMOV UR9, 0x100 ;  /* 0x0000010000097882 */ /* 0x000fe20000000000 */
[----:B------:R-:W-:Y:S01]  /*0900*/  UMOV UR7, 0x400 ;  /* 0x0000040000077882 */ /* 0x000fe20000000000 */
[----:B------:R-:W-:Y:S01]  /*0910*/  USEL UR9, UR9, 0xe0, UP2 ;  /* 0x000000e009097887 */ /* 0x000fe20009000000 */
[----:B------:R-:W-:Y:S01]  /*0920*/  UMOV UR4, 0x1 ;  /* 0x0000000100047882 */ /* 0x000fe20000000000 */
[----:B------:R-:W-:Y:S01]  /*0930*/  ELECT P0, URZ, PT ;  /* 0x0000000000ff782f */ /* 0x000fe20003800000 */
[----:B------:R-:W-:-:S04]  /*0940*/  UIADD3 UR10, UPT, UPT, -UR4, 0x100000, URZ ;  /* 0x00100000040a7890 */ /* 0x000fc8000fffe1ff */
[----:B------:R-:W-:Y:S02]  /*0950*/  USHF.L.U32 UR11, UR10, 0xb, URZ ;  /* 0x0000000b0a0b7899 */ /* 0x000fe400080006ff */
[----:B------:R-:W-:Y:S02]  /*0960*/  USHF.L.U32 UR10, UR10, 0x1, URZ ;  /* 0x000000010a0a7899 */ /* 0x000fe400080006ff */
[----:B------:R-:W-:-:S04]  /*0970*/  UIADD3 UR12, UPT, UPT, -UR9, 0x100000, URZ ;  /* 0x00100000090c7890 */ /* 0x000fc8000fffe1ff */
[----:B------:R-:W-:Y:S02]  /*0980*/  USHF.L.U32 UR13, UR12, 0xb, URZ ;  /* 0x0000000b0c0d7899 */ /* 0x000fe400080006ff */
[----:B------:R-:W-:Y:S02]  /*0990*/  USHF.L.U32 UR12, UR12, 0x1, URZ ;  /* 0x000000010c0c7899 */ /* 0x000fe400080006ff */
[----:B--2---:R-:W-:Y:S01]  /*09a0*/  ULEA UR5, UR5, UR7, 0x18 ;  /* 0x0000000705057291 */ /* 0x004fe2000f8ec0ff */
[----:B------:R-:W2:Y:S11]  /*09b0*/  FENCE.VIEW.ASYNC.S ;  /* 0x00000000000073c6 */ /* 0x000eb60000000000 */
[----:B--2---:R3:W2:Y:S01]  /*09c0*/  SYNCS.EXCH.64 URZ, [UR5+0x70], UR10 ;  /* 0x0000700a05ff75b2 */ /* 0x0046a20008000100 */
[----:B------:R3:W1:Y:S01]  /*09d0*/  SYNCS.EXCH.64 URZ, [UR5+0x80], UR12 ;  /* 0x0000800c05ff75b2 */ /* 0x0006620008000100 */
[----:B------:R3:W1:Y:S01]  /*09e0*/  SYNCS.EXCH.64 URZ, [UR5+0x78], UR10 ;  /* 0x0000780a05ff75b2 */ /* 0x0006620008000100 */
[----:B------:R3:W1:Y:S02]  /*09f0*/  SYNCS.EXCH.64 URZ, [UR5+0x88], UR12 ;  /* 0x0000880c05ff75b2 */ /* 0x0006640008000100 */
[----:B---3--:R-:W-:Y:S01]  /*0a00*/  NOP ;  /* 0x0000000000007918 */ /* 0x008fe20000000000 */
.L_x_12:
[----:B------:R-:W3:Y:S01]  /*0a10*/  SHFL.IDX PT, R2, R96, RZ, 0x1f ;  /* 0x00001fff60027589 */ /* 0x000ee200000e0000 */
[----:B------:R-:W-:Y:S01]  /*0a20*/  NOP ;  /* 0x0000000000007918 */ /* 0x000fe20000000000 */
[----:B---3--:R-:W-:-:S13]  /*0a30*/  ISETP.NE.AND P0, PT, R2, 0x5, PT ;  /* 0x000000050200780c */ /* 0x008fda0003f05270 */
[----:B------:R-:W-:Y:S05]  /*0a40*/  @P0 BRA `(.L_x_13) ;  /* 0x0000000000580947 */ /* 0x000fea0003800000 */
[----:B--2---:R-:W2:Y:S01]  /*0a50*/  S2UR UR7, SR_CgaCtaId ;  /* 0x00000000000779c3 */ /* 0x004ea20000008800 */
        /* <DEDUP_REMOVED lines=12> */
[----:B--2---:R3:W2:Y:S01]  /*0b20*/  SYNCS.EXCH.64 URZ, [UR7+0x90], UR10 ;  /* 0x0000900a07ff75b2 */ /* 0x0046a20008000100 */
[----:B------:R3:W1:Y:S01]  /*0b30*/  SYNCS.EXCH.64 URZ, [UR7+0xb0], UR4 ;  /* 0x0000b00407ff75b2 */ /* 0x0006620008000100 */
[----:B------:R3:W1:Y:S01]  /*0b40*/  SYNCS.EXCH.64 URZ, [UR7+0x98], UR10 ;  /* 0x0000980a07ff75b2 */ /* 0x0006620008000100 */
[----:B------:R3:W1:Y:S01]  /*0b50*/  SYNCS.EXCH.64 URZ, [UR7+0xb8], UR4 ;  /* 0x0000b80407ff75b2 */ /* 0x0006620008000100 */
[----:B------:R3:W1:Y:S01]  /*0b60*/  SYNCS.EXCH.64 URZ, [UR7+0xa0], UR10 ;  /* 0x0000a00a07ff75b2 */ /* 0x0006620008000100 */
[----:B------:R3:W1:Y:S01]  /*0b70*/  SYNCS.EXCH.64 URZ, [UR7+0xc0], UR4 ;  /* 0x0000c00407ff75b2 */ /* 0x0006620008000100 */
[----:B------:R3:W1:Y:S01]  /*0b80*/  SYNCS.EXCH.64 URZ, [UR7+0xa8], UR10 ;  /* 0x0000a80a07ff75b2 */ /* 0x0006620008000100 */
[----:B------:R3:W1:Y:S02]  /*0b90*/  SYNCS.EXCH.64 URZ, [UR7+0xc8], UR4 ;  /* 0x0000c80407ff75b2 */ /* 0x0006640008000100 */
[----:B---3--:R-:W-:Y:S01]  /*0ba0*/  NOP ;  /* 0x0000000000007918 */ /* 0x008fe20000000000 */
.L_x_13:
        /* <DEDUP_REMOVED lines=18> */
.L_x_14:
[----:B--2---:R-:W2:Y:S01]  /*0cd0*/  S2UR UR5, SR_CTAID.X ;  /* 0x00000000000579c3 */ /* 0x004ea20000002500 */
[----:B------:R-:W-:-:S05]  /*0ce0*/  CS2R.32 R90, SR_CgaSize ;  /* 0x00000000005a7805 */ /* 0x000fca0000008a00 */
[----:B------:R-:W-:-:S05]  /*0cf0*/  IMAD R90, R90, -0xa0, RZ ;  /* 0xffffff605a5a7824 */ /* 0x000fca00078e02ff */
[----:B------:R-:W-:-:S14]  /*0d00*/  R2UR UR9, R90 ;  /* 0x000000005a0972ca */ /* 0x000fdc00000e0000 */
[----:B------:R-:W3:Y:S01]  /*0d10*/  LDCU UR9, c[0x0][UR9+0x2b0] ;  /* 0x00005600090977ac */ /* 0x000ee20008000800 */
[----:B------:R-:W-:Y:S01]  /*0d20*/  NOP ;  /* 0x0000000000007918 */ /* 0x000fe20000000000 */
[----:B------:R-:W-:-:S05]  /*0d30*/  CS2R.32 R90, SR_CgaSize ;  /* 0x00000000005a7805 */ /* 0x000fca0000008a00 */
[----:B------:R-:W-:-:S05]  /*0d40*/  IMAD R90, R90, -0xa0, RZ ;  /* 0xffffff605a5a7824 */ /* 0x000fca00078e02ff */
[----:B------:R-:W-:-:S14]  /*0d50*/  R2UR UR7, R90 ;  /* 0x000000005a0772ca */ /* 0x000fdc00000e0000 */
[----:B------:R-:W4:Y:S01]  /*0d60*/  LDCU UR7, c[0x0][UR7+0x2b4] ;  /* 0x00005680070777ac */ /* 0x000f220008000800 */
[----:B------:R-:W1:Y:S08]  /*0d70*/  S2UR UR4, SR_CTAID.Y ;  /* 0x00000000000479c3 */ /* 0x000e700000002600 */
[----:B------:R-:W4:Y:S01]  /*0d80*/  LDC R9, c[0x0][0xb24] ;  /* 0x0002c900ff097b82 */ /* 0x000f220000000800 */
[----:B--2---:R-:W-:-:S02]  /*0d90*/  I2FP.F32.U32 R5, UR5 ;  /* 0x0000000500057c45 */ /* 0x004fc40008201000 */
[----:B------:R-:W-:-:S05]  /*0da0*/  CS2R.32 R3, SR_CgaSize ;  /* 0x0000000000037805 */ /* 0x000fca0000008a00 */
[----:B------:R-:W-:-:S06]  /*0db0*/  IMAD R3, R3, -0xa0, RZ ;  /* 0xffffff6003037824 */ /* 0x000fcc00078e02ff */
[----:B------:R-:W2:Y:S01]  /*0dc0*/  LDC R3, c[0x0][R3+0x2a0] ;  /* 0x0000a80003037b82 */ /* 0x000ea20000000800 */
[----:B------:R-:W-:Y:S01]  /*0dd0*/  MOV R21, UR5 ;  /* 0x0000000500157c02 */ /* 0x000fe20008000f00 */
[----:B---3--:R-:W-:Y:S01]  /*0de0*/  FMUL R5, R5, UR9 ;  /* 0x0000000905057c20 */ /* 0x008fe20008400000 */
[----:B-1----:R-:W-:Y:S02]  /*0df0*/  I2FP.F32.U32 R4, UR4 ;  /* 0x0000000400047c45 */ /* 0x002fe40008201000 */
[----:B------:R-:W-:-:S05]  /*0e00*/  CS2R.32 R2, SR_CgaSize ;  /* 0x0000000000027805 */ /* 0x000fca0000008a00 */
[----:B------:R-:W-:-:S06]  /*0e10*/  IMAD R2, R2, -0xa0, RZ ;  /* 0xffffff6002027824 */ /* 0x000fcc00078e02ff */
[----:B------:R-:W1:Y:S01]  /*0e20*/  LDC R2, c[0x0][R2+0x2a4] ;  /* 0x0000a90002027b82 */ /* 0x000e620000000800 */
[----:B------:R-:W3:Y:S01]  /*0e30*/  F2I.U32.TRUNC.NTZ R90, R5 ;  /* 0x00000005005a7305 */ /* 0x000ee2000020f000 */
[----:B------:R-:W-:Y:S01]  /*0e40*/  MOV R20, UR4 ;  /* 0x0000000400147c02 */ /* 0x000fe20008000f00 */
[----:B----4-:R-:W-:-:S05]  /*0e50*/  FMUL R4, R4, UR7 ;  /* 0x0000000704047c20 */ /* 0x010fca0008400000 */
[----:B------:R-:W-:Y:S01]  /*0e60*/  BAR.SYNC.DEFER_BLOCKING 0x0 ;  /* 0x0000000000007b1d */ /* 0x000fe20000010000 */
[----:B------:R-:W-:-:S05]  /*0e70*/  ISETP.GE.AND P0, PT, R9, 0x1, PT ;  /* 0x000000010900780c */ /* 0x000fca0003f06270 */
[----:B------:R-:W4:Y:S02]  /*0e80*/  F2I.U32.TRUNC.NTZ R83, R4 ;  /* 0x0000000400537305 */ /* 0x000f24000020f000 */
[----:B------:R-:W1:Y:S01]  /*0e90*/  S2UR UR36, SR_CTAID.Z ;  /* 0x00000000002479c3 */ /* 0x000e620000002700 */
[----:B---3--:R-:W-:-:S05]  /*0ea0*/  IADD3 R90, PT, PT, -R90, RZ, RZ ;  /* 0x000000ff5a5a7210 */ /* 0x008fca0007ffe1ff */
[----:B--2---:R-:W-:Y:S01]  /*0eb0*/  IMAD R90, R3, R90, UR5 ;  /* 0x00000005035a7e24 */ /* 0x004fe2000f8e025a */
[----:B----4-:R-:W-:-:S05]  /*0ec0*/  IADD3 R83, PT, PT, -R83, RZ, RZ ;  /* 0x000000ff53537210 */ /* 0x010fca0007ffe1ff */
[----:B-1----:R-:W-:Y:S01]  /*0ed0*/  IMAD R83, R2, R83, UR4 ;  /* 0x0000000402537e24 */ /* 0x002fe2000f8e0253 */
[----:B------:R-:W-:Y:S06]  /*0ee0*/  @!P0 BRA `(.L_x_15) ;  /* 0x0000000000b88947 */ /* 0x000fec0003800000 */
[----:B------:R-:W1:Y:S01]  /*0ef0*/  LDC.64 R4, c[0x0][0xb18] ;  /* 0x0002c600ff047b82 */ /* 0x000e620000000a00 */
[----:B------:R-:W-:-:S07]  /*0f00*/  ISETP.NE.AND P0, PT, R9, 0x1, PT ;  /* 0x000000010900780c */ /* 0x000fce0003f05270 */
[----:B------:R-:W2:Y:S08]  /*0f10*/  LDC R10, c[0x0][0xb0c] ;  /* 0x0002c300ff0a7b82 */ /* 0x000eb00000000800 */
[----:B------:R-:W3:Y:S08]  /*0f20*/  LDC R11, c[0x0][0x370] ;  /* 0x0000dc00ff0b7b82 */ /* 0x000ef00000000800 */
[----:B------:R-:W4:Y:S01]  /*0f30*/  LDC R12, c[0x0][0x374] ;  /* 0x0000dd00ff0c7b82 */ /* 0x000f220000000800 */
[----:B-1----:R-:W-:-:S07]  /*0f40*/  ISETP.NE.AND P1, PT, R4, 0x1, PT ;  /* 0x000000010400780c */ /* 0x002fce0003f25270 */
[----:B------:R-:W3:Y:S01]  /*0f50*/  LDC.64 R6, c[0x0][0xb10] ;  /* 0x0002c400ff067b82 */ /* 0x000ee20000000a00 */
[----:B--2---:R-:W-:-:S07]  /*0f60*/  ISETP.NE.AND P2, PT, R10, 0x1, PT ;  /* 0x000000010a00780c */ /* 0x004fce0003f45270 */
[----:B------:R-:W1:Y:S08]  /*0f70*/  LDC R8, c[0x0][0xb20] ;  /* 0x0002c800ff087b82 */ /* 0x000e700000000800 */
[----:B------:R-:W2:Y:S01]  /*0f80*/  LDC.64 R2, c[0x0][0xb28] ;  /* 0x0002ca00ff027b82 */ /* 0x000ea20000000a00 */
[----:B----4-:R-:W-:-:S04]  /*0f90*/  IMAD.HI.U32 R13, R12, R5, RZ ;  /* 0x000000050c0d7227 */ /* 0x010fc800078e00ff */
[----:B------:R-:W-:-:S04]  /*0fa0*/  IMAD.HI.U32 R5, R20, R5, RZ ;  /* 0x0000000514057227 */ /* 0x000fc800078e00ff */
[----:B---3--:R-:W-:-:S04]  /*0fb0*/  IMAD.HI.U32 R14, R11, R6, RZ ;  /* 0x000000060b0e7227 */ /* 0x008fc800078e00ff */
[C---:B------:R-:W-:Y:S01]  /*0fc0*/  IMAD.HI.U32 R16, R21.reuse, R6, RZ ;  /* 0x0000000615107227 */ /* 0x040fe200078e00ff */
[-C--:B------:R-:W-:Y:S02]  /*0fd0*/  @P2 SHF.R.U32.HI R11, RZ, R7.reuse, R14 ;  /* 0x00000007ff0b2219 */ /* 0x080fe4000001160e */
[-C--:B-1----:R-:W-:Y:S02]  /*0fe0*/  @P1 SHF.R.U32.HI R12, RZ, R8.reuse, R13 ;  /* 0x00000008ff0c1219 */ /* 0x082fe4000001160d */
[----:B------:R-:W-:Y:S02]  /*0ff0*/  SHF.R.U32.HI R5, RZ, R8, R5 ;  /* 0x00000008ff057219 */ /* 0x000fe40000011605 */
[----:B------:R-:W-:Y:S02]  /*1000*/  SHF.R.U32.HI R16, RZ, R7, R16 ;  /* 0x00000007ff107219 */ /* 0x000fe40000011610 */
[----:B------:R-:W-:Y:S01]  /*1010*/  SEL R5, R20, R5, !P1 ;  /* 0x0000000514057207 */ /* 0x000fe20004800000 */
[----:B--2---:R-:W-:Y:S01]  /*1020*/  IMAD.HI.U32 R14, R12, R2, RZ ;  /* 0x000000020c0e7227 */ /* 0x004fe200078e00ff */
[----:B------:R-:W-:-:S02]  /*1030*/  SEL R7, R21, R16, !P2 ;  /* 0x0000001015077207 */ /* 0x000fc40005000000 */
[----:B------:R-:W-:Y:S01]  /*1040*/  IADD3 R13, PT, PT, -R5, RZ, RZ ;  /* 0x000000ff050d7210 */ /* 0x000fe20007ffe1ff */
[----:B------:R-:W-:Y:S01]  /*1050*/  IMAD.HI.U32 R6, R11, R2, RZ ;  /* 0x000000020b067227 */ /* 0x000fe200078e00ff */
[----:B------:R-:W-:-:S03]  /*1060*/  @P0 SHF.R.U32.HI R12, RZ, R3, R14 ;  /* 0x00000003ff0c0219 */ /* 0x000fc6000001160e */
[----:B------:R-:W-:Y:S01]  /*1070*/  IMAD R13, R4, R13, R20 ;  /* 0x0000000d040d7224 */ /* 0x000fe200078e0214 */
[----:B------:R-:W-:Y:S01]  /*1080*/  @P0 SHF.R.U32.HI R11, RZ, R3, R6 ;  /* 0x00000003ff0b0219 */ /* 0x000fe20000011606 */
[----:B------:R-:W-:-:S04]  /*1090*/  IMAD R12, R12, R9, RZ ;  /* 0x000000090c0c7224 */ /* 0x000fc800078e02ff */
[----:B------:R-:W-:Y:S01]  /*10a0*/  IMAD R6, R11, R9, RZ ;  /* 0x000000090b067224 */ /* 0x000fe200078e02ff */
[----:B------:R-:W-:-:S04]  /*10b0*/  ISETP.GE.AND P1, PT, R5, R12, PT ;  /* 0x0000000c0500720c */ /* 0x000fc80003f26270 */
[----:B------:R-:W-:Y:S01]  /*10c0*/  ISETP.GE.OR P1, PT, R7, R6, P1 ;  /* 0x000000060700720c */ /* 0x000fe20000f26670 */
[----:B------:R-:W-:-:S05]  /*10d0*/  IMAD.HI.U32 R6, R5, R2, RZ ;  /* 0x0000000205067227 */ /* 0x000fca00078e00ff */
[----:B------:R-:W-:-:S04]  /*10e0*/  SHF.R.U32.HI R6, RZ, R3, R6 ;  /* 0x00000003ff067219 */ /* 0x000fc80000011606 */
[----:B------:R-:W-:-:S03]  /*10f0*/  SEL R6, R5, R6, !P0 ;  /* 0x0000000605067207 */ /* 0x000fc60004000000 */
[----:B------:R-:W-:Y:S01]  /*1100*/  @!P1 IMAD.HI.U32 R8, R7, R2, RZ ;  /* 0x0000000207089227 */ /* 0x000fe200078e00ff */
[----:B------:R-:W-:-:S04]  /*1110*/  IADD3 R2, PT, PT, -R6, RZ, RZ ;  /* 0x000000ff06027210 */ /* 0x000fc80007ffe1ff */
[----:B------:R-:W-:Y:S01]  /*1120*/  @!P1 SHF.R.U32.HI R8, RZ, R3, R8 ;  /* 0x00000003ff089219 */ /* 0x000fe20000011608 */
[----:B------:R-:W-:-:S03]  /*1130*/  IMAD R2, R9, R2, R5 ;  /* 0x0000000209027224 */ /* 0x000fc600078e0205 */
[----:B------:R-:W-:-:S05]  /*1140*/  @!P1 SEL R3, R7, R8, !P0 ;  /* 0x0000000807039207 */ /* 0x000fca0004000000 */
[--C-:B------:R-:W-:Y:S02]  /*1150*/  @!P1 IMAD.IADD R6, R6, 0x1, -R3.reuse ;  /* 0x0000000106069824 */ /* 0x100fe400078e0a03 */
[----:B------:R-:W-:Y:S01]  /*1160*/  @!P1 IMAD R3, R2, R11, R3 ;  /* 0x0000000b02039224 */ /* 0x000fe200078e0203 */
[----:B------:R-:W-:Y:S01]  /*1170*/  IADD3 R2, PT, PT, -R7, RZ, RZ ;  /* 0x000000ff07027210 */ /* 0x000fe20007ffe1ff */
[----:B------:R-:W-:Y:S02]  /*1180*/  @!P1 IMAD R5, R6, R9, R7 ;  /* 0x0000000906059224 */ /* 0x000fe400078e0207 */
[----:B------:R-:W-:Y:S02]  /*1190*/  @!P1 IMAD.MOV.U32 R7, RZ, RZ, R3 ;  /* 0x000000ffff079224 */ /* 0x000fe400078e0003 */
[----:B------:R-:W-:Y:S02]  /*11a0*/  IMAD R2, R10, R2, R21 ;  /* 0x000000020a027224 */ /* 0x000fe400078e0215 */
[----:B------:R-:W-:-:S02]  /*11b0*/  IMAD R20, R5, R4, R13 ;  /* 0x0000000405147224 */ /* 0x000fc400078e020d */
[----:B------:R-:W-:Y:S02]  /*11c0*/  IMAD R21, R7, R10, R2 ;  /* 0x0000000a07157224 */ /* 0x000fe400078e0202 */
.L_x_15:
[----:B------:R-:W1:Y:S01]  /*11d0*/  LDCU UR4, c[0x0][0xb30] ;  /* 0x00016600ff0477ac */ /* 0x000e620008000800 */
[----:B------:R-:W2:Y:S08]  /*11e0*/  S2UR UR37, SR_CgaCtaId ;  /* 0x00000000002579c3 */ /* 0x000eb00000008800 */
[----:B------:R-:W3:Y:S01]  /*11f0*/  LDC R40, c[0x0][0xb24] ;  /* 0x0002c900ff287b82 */ /* 0x000ee20000000800 */
[----:B-1----:R-:W-:-:S09]  /*1200*/  UISETP.NE.AND UP1, UPT, UR4, 0x1, UPT ;  /* 0x000000010400788c */ /* 0x002fd2000bf25270 */
[----:B--2---:R-:W-:Y:S05]  /*1210*/  BRA.U UP1, `(.L_x_16) ;  /* 0x0000000101407547 */ /* 0x004fea000b800000 */
[----:B------:R-:W1:Y:S08]  /*1220*/  LDC.64 R4, c[0x0][0xb10] ;  /* 0x0002c400ff047b82 */ /* 0x000e700000000a00 */
[----:B------:R-:W2:Y:S08]  /*1230*/  LDC.64 R2, c[0x0][0xb18] ;  /* 0x0002c600ff027b82 */ /* 0x000eb00000000a00 */
[----:B------:R-:W4:Y:S08]  /*1240*/  LDC R6, c[0x0][0xb20] ;  /* 0x0002c800ff067b82 */ /* 0x000f300000000800 */
[----:B------:R-:W3:Y:S01]  /*1250*/  LDC R8, c[0x0][0xb0c] ;  /* 0x0002c300ff087b82 */ /* 0x000ee20000000800 */
[----:B-1----:R-:W-:-:S05]  /*1260*/  IMAD.HI.U32 R4, R21, R4, RZ ;  /* 0x0000000415047227 */ /* 0x002fca00078e00ff */
[----:B------:R-:W-:Y:S01]  /*1270*/  SHF.R.U32.HI R4, RZ, R5, R4 ;  /* 0x00000005ff047219 */ /* 0x000fe20000011604 */
[----:B--2---:R-:W-:Y:S01]  /*1280*/  IMAD.HI.U32 R3, R20, R3, RZ ;  /* 0x0000000314037227 */ /* 0x004fe200078e00ff */
[----:B------:R-:W-:-:S04]  /*1290*/  ISETP.NE.AND P0, PT, R2, 0x1, PT ;  /* 0x000000010200780c */ /* 0x000fc80003f05270 */
[----:B----4-:R-:W-:-:S04]  /*12a0*/  SHF.R.U32.HI R3, RZ, R6, R3 ;  /* 0x00000006ff037219 */ /* 0x010fc80000011603 */
[----:B------:R-:W-:Y:S02]  /*12b0*/  SEL R3, R20, R3, !P0 ;  /* 0x0000000314037207 */ /* 0x000fe40004000000 */
[----:B---3--:R-:W-:-:S04]  /*12c0*/  ISETP.NE.AND P1, PT, R8, 0x1, PT ;  /* 0x000000010800780c */ /* 0x008fc80003f25270 */
[----:B------:R-:W-:-:S05]  /*12d0*/  SEL R4, R21, R4, !P1 ;  /* 0x0000000415047207 */ /* 0x000fca0004800000 */
[----:B------:R-:W-:Y:S02]  /*12e0*/  IMAD.IADD R5, R3, 0x1, -R4 ;  /* 0x0000000103057824 */ /* 0x000fe400078e0a04 */
[----:B------:R-:W-:Y:S02]  /*12f0*/  IMAD.IADD R3, R4, 0x1, -R3 ;  /* 0x0000000104037824 */ /* 0x000fe400078e0a03 */
[----:B------:R-:W-:Y:S02]  /*1300*/  IMAD R21, R5, R8, R21 ;  /* 0x0000000805157224 */ /* 0x000fe400078e0215 */
[----:B------:R-:W-:-:S07]  /*1310*/  IMAD R20, R3, R2, R20 ;  /* 0x0000000203147224 */ /* 0x000fce00078e0214 */
.L_x_16:
[----:B------:R-:W-:Y:S01]  /*1320*/  BAR.SYNC.DEFER_BLOCKING 0x0 ;  /* 0x0000000000007b1d */ /* 0x000fe20000010000 */
[----:B------:R-:W-:Y:S01]  /*1330*/  UISETP.NE.AND UP1, UPT, UR8, 0x2, UPT ;  /* 0x000000020800788c */ /* 0x000fe2000bf25270 */
[----:B------:R-:W-:Y:S02]  /*1340*/  ISETP.NE.OR P5, PT, R0, 0x2, !P5 ;  /* 0x000000020000780c */ /* 0x000fe40006fa5670 */
[----:B------:R-:W-:-:S06]  /*1350*/  LOP3.LUT R2, R103, 0x1f, RZ, 0xc0, !PT ;  /* 0x0000001f67027812 */ /* 0x000fcc00078ec0ff */
[----:B------:R-:W-:Y:S05]  /*1360*/  BRA.U UP1, `(.L_x_17) ;  /* 0x00000011015c7547 */ /* 0x000fea000b800000 */
[----:B------:R-:W1:Y:S01]  /*1370*/  LDCU UR13, c[0x0][0x38c] ;  /* 0x00007180ff0d77ac */ /* 0x000e620008000800 */
[----:B------:R-:W2:Y:S01]  /*1380*/  LDC R9, c[0x0][0x370] ;  /* 0x0000dc00ff097b82 */ /* 0x000ea20000000800 */
[----:B------:R-:W-:Y:S01]  /*1390*/  PLOP3.LUT P1, PT, PT, PT, UP2, 0x80, 0x8 ;  /* 0x000000000008781c */ /* 0x000fe20003f2f028 */
[----:B------:R-:W-:Y:S01]  /*13a0*/  IMAD.MOV.U32 R15, RZ, RZ, 0x1 ;  /* 0x00000001ff0f7424 */ /* 0x000fe200078e00ff */
[----:B------:R-:W-:Y:S01]  /*13b0*/  ISETP.EQ.OR P4, PT, R2, RZ, P5 ;  /* 0x000000ff0200720c */ /* 0x000fe20002f82670 */
[----:B------:R-:W-:Y:S01]  /*13c0*/  IMAD.MOV.U32 R14, RZ, RZ, RZ ;  /* 0x000000ffff0e7224 */ /* 0x000fe200078e00ff */
[----:B------:R-:W-:Y:S02]  /*13d0*/  PLOP3.LUT P1, PT, P1, PT, PT, 0x8, 0x80 ;  /* 0x000000000080781c */ /* 0x000fe40000f2e170 */
[----:B------:R-:W-:Y:S01]  /*13e0*/  CS2R R12, SRZ ;  /* 0x00000000000c7805 */ /* 0x000fe2000001ff00 */
[----:B------:R-:W-:Y:S01]  /*13f0*/  IMAD.MOV.U32 R10, RZ, RZ, 0x1 ;  /* 0x00000001ff0a7424 */ /* 0x000fe200078e00ff */
[----:B------:R-:W4:Y:S01]  /*1400*/  LDC R0, c[0x0][0x374] ;  /* 0x0000dd00ff007b82 */ /* 0x000f220000000800 */
[----:B------:R-:W2:Y:S01]  /*1410*/  LDCU.64 UR22, c[0x0][0x348] ;  /* 0x00006900ff1677ac */ /* 0x000ea20008000a00 */
[----:B------:R-:W-:Y:S01]  /*1420*/  UMOV UR6, URZ ;  /* 0x000000ff00067c82 */ /* 0x000fe20008000000 */
[----:B-1----:R-:W-:-:S04]  /*1430*/  UIADD3 UR5, UPT, UPT, UR13, 0x1f, URZ ;  /* 0x0000001f0d057890 */ /* 0x002fc8000fffe0ff */
[----:B------:R-:W-:-:S04]  /*1440*/  USHF.R.S32.HI UR4, URZ, 0x1f, UR5 ;  /* 0x0000001fff047899 */ /* 0x000fc80008011405 */
[----:B------:R-:W-:-:S04]  /*1450*/  ULEA.HI UR4, UR4, UR5, URZ, 0x5 ;  /* 0x0000000504047291 */ /* 0x000fc8000f8f28ff */
[----:B------:R-:W-:Y:S02]  /*1460*/  USHF.R.S32.HI UR15, URZ, 0x5, UR4 ;  /* 0x00000005ff0f7899 */ /* 0x000fe40008011404 */
[----:B------:R-:W-:Y:S02]  /*1470*/  UIADD3 UR4, UPT, UPT, UR13, -0x1, URZ ;  /* 0xffffffff0d047890 */ /* 0x000fe4000fffe0ff */
[----:B------:R-:W-:Y:S02]  /*1480*/  UISETP.LT.U32.AND UP0, UPT, UR15, 0x4, UPT ;  /* 0x000000040f00788c */ /* 0x000fe4000bf01070 */
[----:B------:R-:W-:Y:S02]  /*1490*/  UISETP.GE.U32.AND UP1, UPT, UR4, -0x3f, UPT ;  /* 0xffffffc10400788c */ /* 0x000fe4000bf26070 */
[----:B------:R-:W-:Y:S02]  /*14a0*/  USEL UR14, UR15, 0x4, UP0 ;  /* 0x000000040f0e7887 */ /* 0x000fe40008000000 */
[----:B------:R-:W-:-:S02]  /*14b0*/  UIADD3 UR13, UPT, UPT, UR13, 0x3e, URZ ;  /* 0x0000003e0d0d7890 */ /* 0x000fc4000fffe0ff */
[----:B------:R-:W-:Y:S02]  /*14c0*/  UIADD3 UR5, UPT, UPT, UR14, -0x1, URZ ;  /* 0xffffffff0e057890 */ /* 0x000fe4000fffe0ff */
[----:B------:R-:W-:-:S03]  /*14d0*/  UIADD3 UR7, UPT, UPT, UR15, -UR14, URZ ;  /* 0x8000000e0f077290 */ /* 0x000fc6000fffe0ff */
[----:B------:R-:W-:-:S04]  /*14e0*/  @UP1 UIADD3 UR5, UPT, UPT, UR14, URZ, URZ ;  /* 0x000000ff0e051290 */ /* 0x000fc8000fffe0ff */
[----:B--2---:R-:W-:-:S12]  /*14f0*/  UIADD3 UR5, UPT, UPT, UR5, 0x1, URZ ;  /* 0x0000000105057890 */ /* 0x004fd8000fffe0ff */
.L_x_35:
[----:B------:R-:W-:Y:S01]  /*1500*/  UISETP.NE.AND UP0, UPT, UR37, URZ, UPT ;  /* 0x000000ff2500728c */ /* 0x000fe2000bf05270 */
[----:B------:R-:W1:Y:S08]  /*1510*/  S2UR UR37, SR_CgaCtaId ;  /* 0x00000000002579c3 */ /* 0x000e700000008800 */
[----:B------:R-:W-:Y:S05]  /*1520*/  BRA.U UP0, `(.L_x_18) ;  /* 0x0000000100347547 */ /* 0x000fea000b800000 */
[----:B------:R-:W2:Y:S01]  /*1530*/  S2R R2, SR_CgaCtaId ;  /* 0x0000000000027919 */ /* 0x000ea20000008800 */
[----:B------:R-:W-:-:S04]  /*1540*/  MOV R3, 0x400 ;  /* 0x0000040000037802 */ /* 0x000fc80000000f00 */
[----:B--2---:R-:W-:Y:S02]  /*1550*/  LEA R3, R2, R3, 0x18 ;  /* 0x0000000302037211 */ /* 0x004fe400078ec0ff */
[----:B------:R-:W-:-:S03]  /*1560*/  SHF.L.U32 R2, R10, 0x1f, RZ ;  /* 0x0000001f0a027819 */ /* 0x000fc600000006ff */
[----:B------:R-:W-:-:S04]  /*1570*/  IMAD R3, R12, 0x8, R3 ;  /* 0x000000080c037824 */ /* 0x000fc800078e0203 */
[----:B------:R-:W2:Y:S02]  /*1580*/  SYNCS.PHASECHK.TRANS64.TRYWAIT P0, [R3+URZ+0xe0], R2 ;  /* 0x0000e002030075a7 */ /* 0x000ea400080011ff */
[----:B--2---:R-:W-:Y:S05]  /*1590*/  @!P0 BRA `(.L_x_19) ;  /* 0x0000005800cc8947 */ /* 0x004fea0003800000 */
.L_x_105:
[----:B------:R-:W-:Y:S01]  /*15a0*/  VIADD R12, R12, 0x1 ;  /* 0x000000010c0c7836 */ /* 0x000fe20000000000 */
[----:B------:R2:W-:Y:S04]  /*15b0*/  SYNCS.ARRIVE.TRANS64.A1T0 RZ, [R3+URZ+0xd0], RZ ;  /* 0x0000d0ff03ff79a7 */ /* 0x0005e800081000ff */
[----:B------:R-:W-:-:S04]  /*15c0*/  ISETP.NE.AND P0, PT, R12, 0x2, PT ;  /* 0x000000020c00780c */ /* 0x000fc80003f05270 */
[----:B------:R-:W-:Y:S02]  /*15d0*/  SEL R12, R12, RZ, P0 ;  /* 0x000000ff0c0c7207 */ /* 0x000fe40000000000 */
[----:B--2---:R-:W-:-:S04]  /*15e0*/  SEL R3, RZ, 0x1, P0 ;  /* 0x00000001ff037807 */ /* 0x004fc80000000000 */
[----:B------:R-:W-:-:S07]  /*15f0*/  LOP3.LUT R10, R10, R3, RZ, 0x3c, !PT ;  /* 0x000000030a0a7212 */ /* 0x000fce00078e3cff */
.L_x_18:
[----:B------:R-:W-:Y:S01]  /*1600*/  UMOV UR4, 0x400 ;  /* 0x0000040000047882 */ /* 0x000fe20000000000 */
[----:B------:R-:W-:Y:S01]  /*1610*/  SHF.L.U32 R2, R15, 0x1f, RZ ;  /* 0x0000001f0f027819 */ /* 0x000fe200000006ff */
[----:B-1----:R-:W-:Y:S01]  /*1620*/  ULEA UR4, UR37, UR4, 0x18 ;  /* 0x0000000425047291 */ /* 0x002fe2000f8ec0ff */
[----:B------:R-:W-:Y:S01]  /*1630*/  R2UR UR35, R21 ;  /* 0x00000000152372ca */ /* 0x000fe200000e0000 */
[----:B------:R-:W-:Y:S01]  /*1640*/  UISETP.GE.U32.AND UP0, UPT, UR13, 0x3f, UPT ;  /* 0x0000003f0d00788c */ /* 0x000fe2000bf06070 */
[----:B------:R-:W-:Y:S01]  /*1650*/  R2UR UR11, R20 ;  /* 0x00000000140b72ca */ /* 0x000fe200000e0000 */
[----:B------:R-:W-:Y:S01]  /*1660*/  ULEA UR8, UR6, UR4, 0x3 ;  /* 0x0000000406087291 */ /* 0x000fe2000f8e18ff */
[----:B------:R-:W-:-:S08]  /*1670*/  UMOV UR24, URZ ;  /* 0x000000ff00187c82 */ /* 0x000fd00008000000 */
[----:B------:R1:W2:Y:S01]  /*1680*/  SYNCS.PHASECHK.TRANS64.TRYWAIT P0, [UR8+0x20], R2 ;  /* 0x00002002ff0075a7 */ /* 0x0002a20008001108 */
[----:B------:R-:W-:Y:S02]  /*1690*/  USHF.L.U32 UR35, UR35, 0x6, URZ ;  /* 0x0000000623237899 */ /* 0x000fe400080006ff */
[----:B------:R-:W-:Y:S01]  /*16a0*/  USHF.L.U32 UR11, UR11, 0x7, URZ ;  /* 0x000000070b0b7899 */ /* 0x000fe200080006ff */
[----:B------:R-:W-:Y:S11]  /*16b0*/  BRA.U !UP0, `(.L_x_20) ;  /* 0x0000000108a87547 */ /* 0x000ff6000b800000 */
[----:B------:R-:W-:Y:S01]  /*16c0*/  UMOV UR16, URZ ;  /* 0x000000ff00107c82 */ /* 0x000fe20008000000 */
[----:B------:R-:W-:-:S05]  /*16d0*/  UMOV UR17, UR6 ;  /* 0x0000000600117c82 */ /* 0x000fca0008000000 */
.L_x_25:
[----:B-1----:R-:W-:Y:S01]  /*16e0*/  ULEA UR33, UR17, UR4, 0x3 ;  /* 0x0000000411217291 */ /* 0x002fe2000f8e18ff */
[----:B--2---:R-:W-:Y:S01]  /*16f0*/  @!P5 MOV R3, 0x1800 ;  /* 0x000018000003d802 */ /* 0x004fe20000000f00 */
[----:B--2---:R-:W-:Y:S10]  /*1700*/  @P0 BRA `(.L_x_21) ;  /* 0x00000000000c0947 */ /* 0x004ff40003800000 */
[----:B------:R-:W-:-:S04]  /*1710*/  SHF.L.U32 R5, R15, 0x1f, RZ ;  /* 0x0000001f0f057819 */ /* 0x000fc800000006ff */
[----:B------:R-:W2:Y:S02]  /*1720*/  SYNCS.PHASECHK.TRANS64.TRYWAIT P0, [UR33+0x20], R5 ;  /* 0x00002005ff0075a7 */ /* 0x000ea40008001121 */
[----:B--2---:R-:W-:Y:S05]  /*1730*/  @!P0 BRA `(.L_x_22) ;  /* 0x0000005800788947 */ /* 0x004fea0003800000 */
.L_x_21:
[----:B------:R2:W-:Y:S01]  /*1740*/  @!P5 SYNCS.ARRIVE.TRANS64 RZ, [UR33], R3 ;  /* 0x00000003ffffd9a7 */ /* 0x0005e20008000021 */
[----:B------:R-:W-:Y:S04]  /*1750*/  BSSY.RECONVERGENT B0, `(.L_x_23) ;  /* 0x0000003000007945 */ /* 0x000fe80003800200 */
[----:B------:R-:W-:Y:S05]  /*1760*/  @P4 BRA `(.L_x_24) ;  /* 0x0000000000044947 */ /* 0x000fea0003800000 */
[----:B------:R-:W-:Y:S05]  /*1770*/  BPT.TRAP 0x1 ;  /* 0x000000040000795c */ /* 0x000fea0000300000 */
.L_x_24:
[----:B------:R-:W-:Y:S05]  /*1780*/  BSYNC.RECONVERGENT B0 ;  /* 0x0000000000007941 */ /* 0x000fea0003800200 */
.L_x_23:
[----:B------:R-:W-:Y:S02]  /*1790*/  UIADD3 UR6, UPT, UPT, UR17, 0x1, URZ ;  /* 0x0000000111067890 */ /* 0x000fe4000fffe0ff */
[----:B------:R-:W-:Y:S02]  /*17a0*/  ULEA UR32, UR17, UR4, 0xb ;  /* 0x0000000411207291 */ /* 0x000fe4000f8e58ff */
[----:B------:R-:W-:Y:S02]  /*17b0*/  UISETP.NE.AND UP0, UPT, UR6, 0x4, UPT ;  /* 0x000000040600788c */ /* 0x000fe4000bf05270 */
[----:B------:R-:W-:Y:S02]  /*17c0*/  UIADD3 UR26, UP1, UPT, UR22, 0x80, URZ ;  /* 0x00000080161a7890 */ /* 0x000fe4000ff3e0ff */
[----:B------:R-:W-:Y:S02]  /*17d0*/  USEL UR9, URZ, 0x1, UP0 ;  /* 0x00000001ff097887 */ /* 0x000fe40008000000 */
[----:B------:R-:W-:-:S02]  /*17e0*/  USEL UR6, UR6, URZ, UP0 ;  /* 0x000000ff06067287 */ /* 0x000fc40008000000 */
[----:B------:R-:W-:Y:S02]  /*17f0*/  UIADD3 UR20, UP0, UPT, UR22, 0x180, URZ ;  /* 0x0000018016147890 */ /* 0x000fe4000ff1e0ff */
[----:B------:R-:W-:Y:S01]  /*1800*/  ULEA UR8, UR6, UR4, 0x3 ;  /* 0x0000000406087291 */ /* 0x000fe2000f8e18ff */
[----:B------:R-:W-:Y:S01]  /*1810*/  LOP3.LUT R15, R15, UR9, RZ, 0x3c, !PT ;  /* 0x000000090f0f7c12 */ /* 0x000fe2000f8e3cff */
[----:B------:R-:W-:Y:S02]  /*1820*/  USHF.L.U32 UR34, UR16, 0x5, URZ ;  /* 0x0000000510227899 */ /* 0x000fe400080006ff */
[----:B------:R-:W-:Y:S01]  /*1830*/  UIADD3.X UR27, UPT, UPT, URZ, UR23, URZ, UP1, !UPT ;  /* 0x00000017ff1b7290 */ /* 0x000fe20008ffe4ff */
[----:B-1----:R-:W-:Y:S01]  /*1840*/  SHF.L.U32 R2, R15, 0x1f, RZ ;  /* 0x0000001f0f027819 */ /* 0x002fe200000006ff */
[----:B------:R-:W-:Y:S02]  /*1850*/  UIADD3 UR32, UPT, UPT, UR32, 0x4400, URZ ;  /* 0x0000440020207890 */ /* 0x000fe4000fffe0ff */
[----:B------:R-:W-:Y:S01]  /*1860*/  UIADD3.X UR21, UPT, UPT, URZ, UR23, URZ, UP0, !UPT ;  /* 0x00000017ff157290 */ /* 0x000fe200087fe4ff */
[----:B------:R1:W1:Y:S01]  /*1870*/  SYNCS.PHASECHK.TRANS64.TRYWAIT P0, [UR8+0x20], R2 ;  /* 0x00002002ff0075a7 */ /* 0x0002620008001108 */
[----:B------:R-:W-:Y:S01]  /*1880*/  ULEA UR8, UR17, UR4, 0xc ;  /* 0x0000000411087291 */ /* 0x000fe2000f8e60ff */
[----:B------:R-:W-:Y:S01]  /*1890*/  UMOV UR18, 0x0 ;  /* 0x0000000000127882 */ /* 0x000fe20000000000 */
[----:B------:R-:W-:-:S02]  /*18a0*/  UMOV UR19, 0x10000000 ;  /* 0x1000000000137882 */ /* 0x000fc40000000000 */
[----:B------:R-:W-:Y:S01]  /*18b0*/  UIADD3 UR8, UPT, UPT, UR8, 0x6400, URZ ;  /* 0x0000640008087890 */ /* 0x000fe2000fffe0ff */
[----:B------:R1:W-:Y:S01]  /*18c0*/  UTMALDG.3D [UR32], [UR26], desc[UR18] ;  /* 0x000012201a0075b4 */ /* 0x0003e20008011000 */
[----:B------:R-:W-:Y:S01]  /*18d0*/  UMOV UR12, UR36 ;  /* 0x00000024000c7c82 */ /* 0x000fe20008000000 */
[----:B------:R-:W-:Y:S01]  /*18e0*/  UMOV UR9, UR33 ;  /* 0x0000002100097c82 */ /* 0x000fe20008000000 */
[----:B------:R-:W-:Y:S01]  /*18f0*/  UMOV UR10, UR34 ;  /* 0x00000022000a7c82 */ /* 0x000fe20008000000 */
[----:B------:R-:W-:Y:S01]  /*1900*/  UIADD3 UR16, UPT, UPT, UR16, 0x1, URZ ;  /* 0x0000000110107890 */ /* 0x000fe2000fffe0ff */
[----:B------:R-:W-:Y:S01]  /*1910*/  UMOV UR24, UR5 ;  /* 0x0000000500187c82 */ /* 0x000fe20008000000 */
[----:B------:R-:W-:Y:S02]  /*1920*/  UMOV UR17, UR6 ;  /* 0x0000000600117c82 */ /* 0x000fe40008000000 */
[----:B------:R1:W-:Y:S01]  /*1930*/  UTMALDG.3D [UR8], [UR20], desc[UR18] ;  /* 0x00001208140075b4 */ /* 0x0003e20008011000 */
[----:B------:R-:W-:-:S09]  /*1940*/  UISETP.NE.AND UP0, UPT, UR16, UR5, UPT ;  /* 0x000000051000728c */ /* 0x000fd2000bf05270 */
[----:B------:R-:W-:Y:S05]  /*1950*/  BRA.U UP0, `(.L_x_25) ;  /* 0xfffffffd00607547 */ /* 0x000fea000b83ffff */
.L_x_20:
[----:B-1----:R-:W-:Y:S01]  /*1960*/  ULEA UR8, UR6, UR4, 0x3 ;  /* 0x0000000406087291 */ /* 0x002fe2000f8e18ff */
[----:B------:R-:W-:Y:S01]  /*1970*/  SHF.L.U32 R2, R15, 0x1f, RZ ;  /* 0x0000001f0f027819 */ /* 0x000fe200000006ff */
[----:B------:R-:W-:Y:S01]  /*1980*/  @!P1 SYNCS.ARRIVE.TRANS64.A1T0 RZ, [UR4+0x68], RZ ;  /* 0x000068ffffff99a7 */ /* 0x000fe20008100004 */
[----:B------:R-:W-:-:S06]  /*1990*/  UISETP.GT.AND UP0, UPT, UR15, UR14, UPT ;  /* 0x0000000e0f00728c */ /* 0x000fcc000bf04270 */
[----:B--2---:R1:W2:Y:S03]  /*19a0*/  SYNCS.PHASECHK.TRANS64.TRYWAIT P0, [UR8+0x20], R2 ;  /* 0x00002002ff0075a7 */ /* 0x0042a60008001108 */
[----:B------:R-:W-:Y:S05]  /*19b0*/  BRA.U !UP0, `(.L_x_26) ;  /* 0x0000000108ac7547 */ /* 0x000fea000b800000 */
[----:B------:R-:W-:Y:S01]  /*19c0*/  UIADD3 UR21, UPT, UPT, UR7, UR24, URZ ;  /* 0x0000001807157290 */ /* 0x000fe2000fffe0ff */
[----:B------:R-:W-:-:S11]  /*19d0*/  UMOV UR25, UR6 ;  /* 0x0000000600197c82 */ /* 0x000fd60008000000 */
.L_x_31:
[----:B-1----:R-:W-:Y:S01]  /*19e0*/  ULEA UR17, UR25, UR4, 0x3 ;  /* 0x0000000419117291 */ /* 0x002fe2000f8e18ff */
[----:B--2---:R-:W-:Y:S01]  /*19f0*/  @!P5 MOV R3, 0x1800 ;  /* 0x000018000003d802 */ /* 0x004fe20000000f00 */
[----:B--2---:R-:W-:Y:S10]  /*1a00*/  @P0 BRA `(.L_x_27) ;  /* 0x00000000000c0947 */ /* 0x004ff40003800000 */
[----:B------:R-:W-:-:S04]  /*1a10*/  SHF.L.U32 R5, R15, 0x1f, RZ ;  /* 0x0000001f0f057819 */ /* 0x000fc800000006ff */
[----:B------:R-:W2:Y:S02]  /*1a20*/  SYNCS.PHASECHK.TRANS64.TRYWAIT P0, [UR17+0x20], R5 ;  /* 0x00002005ff0075a7 */ /* 0x000ea40008001111 */
[----:B--2---:R-:W-:Y:S05]  /*1a30*/  @!P0 BRA `(.L_x_28) ;  /* 0x0000005400d08947 */ /* 0x004fea0003800000 */
.L_x_27:
[----:B------:R2:W-:Y:S01]  /*1a40*/  @!P5 SYNCS.ARRIVE.TRANS64 RZ, [UR17], R3 ;  /* 0x00000003ffffd9a7 */ /* 0x0005e20008000011 */
[----:B------:R-:W-:Y:S04]  /*1a50*/  BSSY.RECONVERGENT B0, `(.L_x_29) ;  /* 0x0000003000007945 */ /* 0x000fe80003800200 */
[----:B------:R-:W-:Y:S05]  /*1a60*/  @P4 BRA `(.L_x_30) ;  /* 0x0000000000044947 */ /* 0x000fea0003800000 */
[----:B------:R-:W-:Y:S05]  /*1a70*/  BPT.TRAP 0x1 ;  /* 0x000000040000795c */ /* 0x000fea0000300000 */
.L_x_30:
[----:B------:R-:W-:Y:S05]  /*1a80*/  BSYNC.RECONVERGENT B0 ;  /* 0x0000000000007941 */ /* 0x000fea0003800200 */
.L_x_29:
        /* <DEDUP_REMOVED lines=10> */
[----:B------:R-:W-:Y:S01]  /*1b30*/  UIADD3 UR16, UPT, UPT, UR16, 0x4400, URZ ;  /* 0x0000440010107890 */ /* 0x000fe2000fffe0ff */
[----:B-1----:R-:W-:Y:S01]  /*1b40*/  SHF.L.U32 R2, R15, 0x1f, RZ ;  /* 0x0000001f0f027819 */ /* 0x002fe200000006ff */
[----:B------:R-:W-:Y:S02]  /*1b50*/  UIADD3.X UR31, UPT, UPT, URZ, UR23, URZ, UP1, !UPT ;  /* 0x00000017ff1f7290 */ /* 0x000fe40008ffe4ff */
[----:B------:R-:W-:Y:S01]  /*1b60*/  UIADD3.X UR29, UPT, UPT, URZ, UR23, URZ, UP0, !UPT ;  /* 0x00000017ff1d7290 */ /* 0x000fe200087fe4ff */
[----:B------:R1:W1:Y:S01]  /*1b70*/  SYNCS.PHASECHK.TRANS64.TRYWAIT P0, [UR8+0x20], R2 ;  /* 0x00002002ff0075a7 */ /* 0x0002620008001108 */
[----:B------:R-:W-:Y:S01]  /*1b80*/  ULEA UR8, UR25, UR4, 0xc ;  /* 0x0000000419087291 */ /* 0x000fe2000f8e60ff */
[----:B------:R-:W-:Y:S01]  /*1b90*/  UMOV UR26, 0x0 ;  /* 0x00000000001a7882 */ /* 0x000fe20000000000 */
[----:B------:R-:W-:-:S02]  /*1ba0*/  UMOV UR27, 0x10000000 ;  /* 0x10000000001b7882 */ /* 0x000fc40000000000 */
[----:B------:R-:W-:Y:S01]  /*1bb0*/  UIADD3 UR8, UPT, UPT, UR8, 0x6400, URZ ;  /* 0x0000640008087890 */ /* 0x000fe2000fffe0ff */
[----:B------:R-:W-:Y:S01]  /*1bc0*/  UMOV UR19, UR35 ;  /* 0x0000002300137c82 */ /* 0x000fe20008000000 */
[----:B------:R-:W-:Y:S01]  /*1bd0*/  UMOV UR20, UR36 ;  /* 0x0000002400147c82 */ /* 0x000fe20008000000 */
[----:B------:R-:W-:Y:S01]  /*1be0*/  UMOV UR12, UR36 ;  /* 0x00000024000c7c82 */ /* 0x000fe20008000000 */
[----:B------:R-:W-:Y:S01]  /*1bf0*/  UMOV UR9, UR17 ;  /* 0x0000001100097c82 */ /* 0x000fe20008000000 */
[----:B------:R-:W-:Y:S01]  /*1c00*/  UMOV UR10, UR18 ;  /* 0x00000012000a7c82 */ /* 0x000fe20008000000 */
[----:B------:R1:W-:Y:S01]  /*1c10*/  UTMALDG.3D [UR16], [UR30], desc[UR26] ;  /* 0x00001a101e0075b4 */ /* 0x0003e20008011000 */
[----:B------:R-:W-:Y:S01]  /*1c20*/  UIADD3 UR24, UPT, UPT, UR24, 0x1, URZ ;  /* 0x0000000118187890 */ /* 0x000fe2000fffe0ff */
[----:B------:R-:W-:-:S03]  /*1c30*/  UMOV UR25, UR6 ;  /* 0x0000000600197c82 */ /* 0x000fc60008000000 */
[----:B------:R-:W-:Y:S01]  /*1c40*/  UISETP.NE.AND UP0, UPT, UR24, UR21, UPT ;  /* 0x000000151800728c */ /* 0x000fe2000bf05270 */
[----:B------:R1:W-:Y:S08]  /*1c50*/  UTMALDG.3D [UR8], [UR28], desc[UR26] ;  /* 0x00001a081c0075b4 */ /* 0x0003f00008011000 */
[----:B------:R-:W-:Y:S05]  /*1c60*/  BRA.U UP0, `(.L_x_31) ;  /* 0xfffffffd005c7547 */ /* 0x000fea000b83ffff */
.L_x_26:
[C---:B-1----:R-:W-:Y:S01]  /*1c70*/  LEA R2, R14.reuse, UR4, 0x3 ;  /* 0x000000040e027c11 */ /* 0x042fe2000f8e18ff */
[----:B------:R-:W-:Y:S01]  /*1c80*/  NOP ;  /* 0x0000000000007918 */ /* 0x000fe20000000000 */
[----:B--2---:R-:W-:Y:S02]  /*1c90*/  SHF.L.U32 R3, R13, 0x1f, RZ ;  /* 0x0000001f0d037819 */ /* 0x004fe400000006ff */
[----:B------:R-:W-:Y:S02]  /*1ca0*/  LEA R4, R14, UR4, 0x4 ;  /* 0x000000040e047c11 */ /* 0x000fe4000f8e20ff */
[----:B------:R-:W1:Y:S02]  /*1cb0*/  SYNCS.PHASECHK.TRANS64.TRYWAIT P0, [R2+URZ+0x70], R3 ;  /* 0x00007003020075a7 */ /* 0x000e6400080011ff */
[----:B-1----:R-:W-:Y:S05]  /*1cc0*/  @!P0 BRA `(.L_x_32) ;  /* 0x0000005400448947 */ /* 0x002fea0003800000 */
.L_x_108:
[----:B------:R-:W2:Y:S01]  /*1cd0*/  LDS.128 R4, [R4+0x100] ;  /* 0x0001000004047984 */ /* 0x000ea20000000c00 */
[----:B---3--:R-:W-:Y:S01]  /*1ce0*/  ISETP.GE.AND P0, PT, R40, 0x1, PT ;  /* 0x000000012800780c */ /* 0x008fe20003f06270 */
[----:B-1----:R-:W-:Y:S01]  /*1cf0*/  VIADD R2, R2, 0x80 ;  /* 0x0000008002027836 */ /* 0x002fe20000000000 */
[----:B------:R-:W-:Y:S01]  /*1d00*/  @!PT LDS RZ, [RZ] ;  /* 0x00000000fffff984 */ /* 0x000fe20000000800 */
[----:B------:R-:W-:Y:S01]  /*1d10*/  @!PT LDS RZ, [RZ] ;  /* 0x00000000fffff984 */ /* 0x000fe20000000800 */
[----:B------:R-:W-:Y:S01]  /*1d20*/  @!PT LDS RZ, [RZ] ;  /* 0x00000000fffff984 */ /* 0x000fe20000000800 */
[----:B------:R-:W-:Y:S01]  /*1d30*/  @!PT LDS RZ, [RZ] ;  /* 0x00000000fffff984 */ /* 0x000fe20000000800 */
[----:B------:R1:W-:Y:S06]  /*1d40*/  MEMBAR.ALL.CTA ;  /* 0x0000000000007992 */ /* 0x0003ec0000008000 */
[----:B-1----:R-:W1:Y:S01]  /*1d50*/  FENCE.VIEW.ASYNC.S ;  /* 0x00000000000073c6 */ /* 0x002e620000000000 */
[----:B------:R-:W-:-:S04]  /*1d60*/  PRMT R2, RZ, 0x654, R2 ;  /* 0x00000654ff027816 */ /* 0x000fc80000000002 */
[----:B-1----:R1:W-:Y:S01]  /*1d70*/  SYNCS.ARRIVE.TRANS64.RED.A1T0 RZ, [R2+URZ], RZ ;  /* 0x000000ff02ff79a7 */ /* 0x0023e200081004ff */
[----:B--2---:R-:W-:-:S13]  /*1d80*/  LOP3.LUT P2, RZ, R6, 0x1, RZ, 0xc0, !PT ;  /* 0x0000000106ff7812 */ /* 0x004fda000784c0ff */
[----:B------:R-:W-:Y:S01]  /*1d90*/  @P2 SHF.R.U32.HI R3, RZ, 0x10, R5 ;  /* 0x00000010ff032819 */ /* 0x000fe20000011605 */
[----:B------:R-:W-:Y:S01]  /*1da0*/  VOTEU.ANY UP0, P2 ;  /* 0x0000000000ff7886 */ /* 0x000fe20001000100 */
[----:B------:R-:W-:Y:S02]  /*1db0*/  @P2 MOV R11, R4 ;  /* 0x00000004000b2202 */ /* 0x000fe40000000f00 */
[----:B------:R-:W-:Y:S02]  /*1dc0*/  @P2 R2UR.BROADCAST UR8, R3 ;  /* 0x00000000030822ca */ /* 0x000fe400008e0000 */
[----:B------:R-:W-:-:S11]  /*1dd0*/  @P2 LOP3.LUT R8, R5, 0xffff, RZ, 0xc0, !PT ;  /* 0x0000ffff05082812 */ /* 0x000fd600078ec0ff */
[----:B------:R-:W-:Y:S01]  /*1de0*/  @UP0 UMOV UR36, UR8 ;  /* 0x0000000800240c82 */ /* 0x000fe20008000000 */
[----:B-1----:R-:W-:Y:S05]  /*1df0*/  @!P0 BRA `(.L_x_33) ;  /* 0x0000000000b88947 */ /* 0x002fea0003800000 */
[----:B------:R-:W4:Y:S01]  /*1e00*/  LDC.64 R4, c[0x0][0xb18] ;  /* 0x0002c600ff047b82 */ /* 0x000f220000000a00 */
[----:B------:R-:W-:-:S07]  /*1e10*/  ISETP.NE.AND P3, PT, R40, 0x1, PT ;  /* 0x000000012800780c */ /* 0x000fce0003f65270 */
[----:B------:R-:W1:Y:S08]  /*1e20*/  LDC.64 R6, c[0x0][0xb10] ;  /* 0x0002c400ff067b82 */ /* 0x000e700000000a00 */
[----:B------:R-:W2:Y:S08]  /*1e30*/  LDC R16, c[0x0][0xb20] ;  /* 0x0002c800ff107b82 */ /* 0x000eb00000000800 */
[----:B------:R-:W3:Y:S01]  /*1e40*/  LDC R18, c[0x0][0xb0c] ;  /* 0x0002c300ff127b82 */ /* 0x000ee20000000800 */
[----:B----4-:R-:W-:Y:S01]  /*1e50*/  IMAD.HI.U32 R17, R0, R5, RZ ;  /* 0x0000000500117227 */ /* 0x010fe200078e00ff */
[----:B------:R-:W-:-:S03]  /*1e60*/  ISETP.NE.AND P0, PT, R4, 0x1, PT ;  /* 0x000000010400780c */ /* 0x000fc60003f05270 */
[----:B------:R-:W-:-:S03]  /*1e70*/  IMAD.HI.U32 R5, R8, R5, RZ ;  /* 0x0000000508057227 */ /* 0x000fc600078e00ff */
[----:B------:R-:W4:Y:S01]  /*1e80*/  LDC.64 R2, c[0x0][0xb28] ;  /* 0x0002ca00ff027b82 */ /* 0x000f220000000a00 */
[----:B-1----:R-:W-:-:S04]  /*1e90*/  IMAD.HI.U32 R20, R9, R6, RZ ;  /* 0x0000000609147227 */ /* 0x002fc800078e00ff */
[----:B------:R-:W-:Y:S01]  /*1ea0*/  IMAD.HI.U32 R22, R11, R6, RZ ;  /* 0x000000060b167227 */ /* 0x000fe200078e00ff */
[----:B------:R-:W-:Y:S02]  /*1eb0*/  SHF.R.U32.HI R20, RZ, R7, R20 ;  /* 0x00000007ff147219 */ /* 0x000fe40000011614 */
[-C--:B--2---:R-:W-:Y:S02]  /*1ec0*/  SHF.R.U32.HI R17, RZ, R16.reuse, R17 ;  /* 0x00000010ff117219 */ /* 0x084fe40000011611 */
[----:B------:R-:W-:Y:S02]  /*1ed0*/  SHF.R.U32.HI R5, RZ, R16, R5 ;  /* 0x00000010ff057219 */ /* 0x000fe40000011605 */
[----:B------:R-:W-:Y:S02]  /*1ee0*/  SEL R17, R0, R17, !P0 ;  /* 0x0000001100117207 */ /* 0x000fe40004000000 */
[----:B------:R-:W-:Y:S02]  /*1ef0*/  SHF.R.U32.HI R22, RZ, R7, R22 ;  /* 0x00000007ff167219 */ /* 0x000fe40000011616 */
[----:B---3--:R-:W-:-:S02]  /*1f00*/  ISETP.NE.AND P1, PT, R18, 0x1, PT ;  /* 0x000000011200780c */ /* 0x008fc40003f25270 */
[----:B------:R-:W-:Y:S02]  /*1f10*/  SEL R5, R8, R5, !P0 ;  /* 0x0000000508057207 */ /* 0x000fe40004000000 */
[----:B------:R-:W-:Y:S02]  /*1f20*/  SEL R19, R9, R20, !P1 ;  /* 0x0000001409137207 */ /* 0x000fe40004800000 */
[----:B------:R-:W-:Y:S01]  /*1f30*/  SEL R7, R11, R22, !P1 ;  /* 0x000000160b077207 */ /* 0x000fe20004800000 */
[----:B----4-:R-:W-:-:S04]  /*1f40*/  IMAD.HI.U32 R20, R17, R2, RZ ;  /* 0x0000000211147227 */ /* 0x010fc800078e00ff */
[----:B------:R-:W-:Y:S01]  /*1f50*/  IMAD.HI.U32 R6, R19, R2, RZ ;  /* 0x0000000213067227 */ /* 0x000fe200078e00ff */
[----:B------:R-:W-:-:S04]  /*1f60*/  @P3 SHF.R.U32.HI R17, RZ, R3, R20 ;  /* 0x00000003ff113219 */ /* 0x000fc80000011614 */
[----:B------:R-:W-:Y:S01]  /*1f70*/  @P3 SHF.R.U32.HI R19, RZ, R3, R6 ;  /* 0x00000003ff133219 */ /* 0x000fe20000011606 */
[----:B------:R-:W-:-:S04]  /*1f80*/  IMAD R17, R40, R17, RZ ;  /* 0x0000001128117224 */ /* 0x000fc800078e02ff */
[----:B------:R-:W-:Y:S01]  /*1f90*/  IMAD R6, R40, R19, RZ ;  /* 0x0000001328067224 */ /* 0x000fe200078e02ff */
[C---:B------:R-:W-:Y:S02]  /*1fa0*/  ISETP.GE.AND P0, PT, R5.reuse, R17, PT ;  /* 0x000000110500720c */ /* 0x040fe40003f06270 */
[----:B------:R-:W-:Y:S02]  /*1fb0*/  IADD3 R17, PT, PT, -R5, RZ, RZ ;  /* 0x000000ff05117210 */ /* 0x000fe40007ffe1ff */
[----:B------:R-:W-:Y:S01]  /*1fc0*/  ISETP.GE.OR P0, PT, R7, R6, P0 ;  /* 0x000000060700720c */ /* 0x000fe20000706670 */
[----:B------:R-:W-:-:S04]  /*1fd0*/  IMAD.HI.U32 R6, R5, R2, RZ ;  /* 0x0000000205067227 */ /* 0x000fc800078e00ff */
[----:B------:R-:W-:Y:S01]  /*1fe0*/  IMAD R8, R4, R17, R8 ;  /* 0x0000001104087224 */ /* 0x000fe200078e0208 */
[----:B------:R-:W-:-:S04]  /*1ff0*/  SHF.R.U32.HI R6, RZ, R3, R6 ;  /* 0x00000003ff067219 */ /* 0x000fc80000011606 */
[----:B------:R-:W-:-:S03]  /*2000*/  SEL R6, R5, R6, !P3 ;  /* 0x0000000605067207 */ /* 0x000fc60005800000 */
[----:B------:R-:W-:-:S04]  /*2010*/  @!P0 IMAD.HI.U32 R16, R7, R2, RZ ;  /* 0x0000000207108227 */ /* 0x000fc800078e00ff */
[----:B------:R-:W-:Y:S01]  /*2020*/  IMAD.MOV R2, RZ, RZ, -R6 ;  /* 0x000000ffff027224 */ /* 0x000fe200078e0a06 */
[----:B------:R-:W-:-:S03]  /*2030*/  @!P0 SHF.R.U32.HI R16, RZ, R3, R16 ;  /* 0x00000003ff108219 */ /* 0x000fc60000011610 */
[----:B------:R-:W-:Y:S01]  /*2040*/  IMAD R2, R40, R2, R5 ;  /* 0x0000000228027224 */ /* 0x000fe200078e0205 */
        /* <DEDUP_REMOVED lines=9> */
.L_x_33:
[----:B------:R-:W1:Y:S02]  /*20e0*/  LDCU UR8, c[0x0][0xb30] ;  /* 0x00016600ff0877ac */ /* 0x000e640008000800 */
[----:B-1----:R-:W-:-:S09]  /*20f0*/  UISETP.NE.AND UP0, UPT, UR8, 0x1, UPT ;  /* 0x000000010800788c */ /* 0x002fd2000bf05270 */
[----:B------:R-:W-:Y:S05]  /*2100*/  BRA.U UP0, `(.L_x_34) ;  /* 0x0000000100407547 */ /* 0x000fea000b800000 */
[----:B------:R-:W1:Y:S08]  /*2110*/  LDC.64 R4, c[0x0][0xb10] ;  /* 0x0002c400ff047b82 */ /* 0x000e700000000a00 */
[----:B------:R-:W2:Y:S08]  /*2120*/  LDC.64 R2, c[0x0][0xb18] ;  /* 0x0002c600ff027b82 */ /* 0x000eb00000000a00 */
[----:B------:R-:W3:Y:S08]  /*2130*/  LDC R6, c[0x0][0xb20] ;  /* 0x0002c800ff067b82 */ /* 0x000ef00000000800 */
[----:B------:R-:W4:Y:S01]  /*2140*/  LDC R16, c[0x0][0xb0c] ;  /* 0x0002c300ff107b82 */ /* 0x000f220000000800 */
[----:B-1----:R-:W-:-:S05]  /*2150*/  IMAD.HI.U32 R4, R11, R4, RZ ;  /* 0x000000040b047227 */ /* 0x002fca00078e00ff */
[----:B------:R-:W-:Y:S01]  /*2160*/  SHF.R.U32.HI R4, RZ, R5, R4 ;  /* 0x00000005ff047219 */ /* 0x000fe20000011604 */
[----:B--2---:R-:W-:Y:S01]  /*2170*/  IMAD.HI.U32 R3, R8, R3, RZ ;  /* 0x0000000308037227 */ /* 0x004fe200078e00ff */
[----:B------:R-:W-:-:S04]  /*2180*/  ISETP.NE.AND P0, PT, R2, 0x1, PT ;  /* 0x000000010200780c */ /* 0x000fc80003f05270 */
[----:B---3--:R-:W-:-:S04]  /*2190*/  SHF.R.U32.HI R3, RZ, R6, R3 ;  /* 0x00000006ff037219 */ /* 0x008fc80000011603 */
[----:B------:R-:W-:Y:S02]  /*21a0*/  SEL R3, R8, R3, !P0 ;  /* 0x0000000308037207 */ /* 0x000fe40004000000 */
[----:B----4-:R-:W-:-:S04]  /*21b0*/  ISETP.NE.AND P1, PT, R16, 0x1, PT ;  /* 0x000000011000780c */ /* 0x010fc80003f25270 */
[----:B------:R-:W-:-:S05]  /*21c0*/  SEL R4, R11, R4, !P1 ;  /* 0x000000040b047207 */ /* 0x000fca0004800000 */
[----:B------:R-:W-:Y:S02]  /*21d0*/  IMAD.IADD R5, R3, 0x1, -R4 ;  /* 0x0000000103057824 */ /* 0x000fe400078e0a04 */
[----:B------:R-:W-:Y:S02]  /*21e0*/  IMAD.IADD R3, R4, 0x1, -R3 ;  /* 0x0000000104037824 */ /* 0x000fe400078e0a03 */
[----:B------:R-:W-:Y:S02]  /*21f0*/  IMAD R11, R5, R16, R11 ;  /* 0x00000010050b7224 */ /* 0x000fe400078e020b */
[----:B------:R-:W-:-:S07]  /*2200*/  IMAD R8, R3, R2, R8 ;  /* 0x0000000203087224 */ /* 0x000fce00078e0208 */
.L_x_34:
[----:B------:R-:W-:Y:S01]  /*2210*/  VIADD R14, R14, 0x1 ;  /* 0x000000010e0e7836 */ /* 0x000fe20000000000 */
[----:B------:R-:W-:Y:S01]  /*2220*/  PLOP3.LUT P1, PT, PT, PT, PT, 0x80, 0x8 ;  /* 0x000000000008781c */ /* 0x000fe20003f2f070 */
[----:B------:R-:W-:Y:S02]  /*2230*/  IMAD.IADD R21, R11, 0x1, R90 ;  /* 0x000000010b157824 */ /* 0x000fe400078e025a */
[----:B------:R-:W-:Y:S01]  /*2240*/  IMAD.IADD R20, R8, 0x1, R83 ;  /* 0x0000000108147824 */ /* 0x000fe200078e0253 */
[----:B------:R-:W-:-:S04]  /*2250*/  ISETP.NE.AND P0, PT, R14, 0x2, PT ;  /* 0x000000020e00780c */ /* 0x000fc80003f05270 */
[----:B------:R-:W-:Y:S02]  /*2260*/  SEL R2, RZ, 0x1, P0 ;  /* 0x00000001ff027807 */ /* 0x000fe40000000000 */
[----:B------:R-:W-:Y:S02]  /*2270*/  SEL R14, R14, RZ, P0 ;  /* 0x000000ff0e0e7207 */ /* 0x000fe40000000000 */
[----:B------:R-:W-:Y:S01]  /*2280*/  LOP3.LUT R13, R13, R2, RZ, 0x3c, !PT ;  /* 0x000000020d0d7212 */ /* 0x000fe200078e3cff */
[----:B------:R-:W-:Y:S06]  /*2290*/  @P2 BRA `(.L_x_35) ;  /* 0xfffffff000982947 */ /* 0x000fec000383ffff */
[----:B------:R-:W-:Y:S01]  /*22a0*/  UIADD3 UR4, UPT, UPT, UR4, 0x20, URZ ;  /* 0x0000002004047890 */ /* 0x000fe2000fffe0ff */
[----:B------:R-:W-:-:S03]  /*22b0*/  SHF.L.U32 R3, R15, 0x1f, RZ ;  /* 0x0000001f0f037819 */ /* 0x000fc600000006ff */
[----:B------:R-:W-:-:S09]  /*22c0*/  ULEA UR5, UR6, UR4, 0x3 ;  /* 0x0000000406057291 */ /* 0x000fd2000f8e18ff */
[----:B------:R-:W1:Y:S02]  /*22d0*/  SYNCS.PHASECHK.TRANS64.TRYWAIT P0, [UR5], R3 ;  /* 0x00000003ff0075a7 */ /* 0x000e640008001105 */
[----:B-1----:R-:W-:Y:S05]  /*22e0*/  @!P0 BRA `(.L_x_36) ;  /* 0x0000004c00d08947 */ /* 0x002fea0003800000 */
.L_x_110:
[----:B------:R-:W-:-:S04]  /*22f0*/  UIADD3 UR6, UPT, UPT, UR6, 0x1, URZ ;  /* 0x0000000106067890 */ /* 0x000fc8000fffe0ff */
[----:B------:R-:W-:-:S04]  /*2300*/  UISETP.NE.AND UP0, UPT, UR6, 0x4, UPT ;  /* 0x000000040600788c */ /* 0x000fc8000bf05270 */
[----:B------:R-:W-:Y:S02]  /*2310*/  USEL UR7, URZ, 0x1, UP0 ;  /* 0x00000001ff077887 */ /* 0x000fe40008000000 */
[----:B------:R-:W-:-:S04]  /*2320*/  USEL UR6, UR6, URZ, UP0 ;  /* 0x000000ff06067287 */ /* 0x000fc80008000000 */
[----:B------:R-:W-:Y:S01]  /*2330*/  ULEA UR5, UR6, UR4, 0x3 ;  /* 0x0000000406057291 */ /* 0x000fe2000f8e18ff */
[----:B------:R-:W-:-:S04]  /*2340*/  LOP3.LUT R2, R15, UR7, RZ, 0x3c, !PT ;  /* 0x000000070f027c12 */ /* 0x000fc8000f8e3cff */
[----:B-1----:R-:W-:-:S04]  /*2350*/  SHF.L.U32 R3, R2, 0x1f, RZ ;  /* 0x0000001f02037819 */ /* 0x002fc800000006ff */
[----:B------:R-:W1:Y:S02]  /*2360*/  SYNCS.PHASECHK.TRANS64.TRYWAIT P0, [UR5], R3 ;  /* 0x00000003ff0075a7 */ /* 0x000e640008001105 */
[----:B-1----:R-:W-:Y:S05]  /*2370*/  @!P0 BRA `(.L_x_37) ;  /* 0x0000004c00c48947 */ /* 0x002fea0003800000 */
.L_x_112:
        /* <DEDUP_REMOVED lines=9> */
.L_x_114:
[----:B------:R-:W-:-:S04]  /*2410*/  UIADD3 UR6, UPT, UPT, UR6, 0x1, URZ ;  /* 0x0000000106067890 */ /* 0x000fc8000fffe0ff */
[----:B------:R-:W-:-:S04]  /*2420*/  UISETP.NE.AND UP0, UPT, UR6, 0x4, UPT ;  /* 0x000000040600788c */ /* 0x000fc8000bf05270 */
[----:B------:R-:W-:Y:S02]  /*2430*/  USEL UR5, URZ, 0x1, UP0 ;  /* 0x00000001ff057887 */ /* 0x000fe40008000000 */
[----:B------:R-:W-:-:S04]  /*2440*/  USEL UR6, UR6, URZ, UP0 ;  /* 0x000000ff06067287 */ /* 0x000fc80008000000 */
[----:B------:R-:W-:Y:S01]  /*2450*/  ULEA UR6, UR6, UR4, 0x3 ;  /* 0x0000000406067291 */ /* 0x000fe2000f8e18ff */
[----:B-1----:R-:W-:-:S04]  /*2460*/  LOP3.LUT R3, R2, UR5, RZ, 0x3c, !PT ;  /* 0x0000000502037c12 */ /* 0x002fc8000f8e3cff */
[----:B------:R-:W-:Y:S01]  /*2470*/  SHF.L.U32 R3, R3, 0x1f, RZ ;  /* 0x0000001f03037819 */ /* 0x000fe200000006ff */
[----:B----4-:R-:W-:-:S07]  /*2480*/  IMAD.U32 R0, RZ, RZ, UR6 ;  /* 0x00000006ff007e24 */ /* 0x010fce000f8e00ff */
.L_x_39:
[----:B-1----:R1:W2:Y:S02]  /*2490*/  SYNCS.PHASECHK.TRANS64.TRYWAIT P0, [R0+URZ], R3 ;  /* 0x00000003000075a7 */ /* 0x0022a400080011ff */
[----:B--2---:R-:W-:Y:S05]  /*24a0*/  @!P0 NANOSLEEP.SYNCS 0x989680 ;  /* 0x009896800000895d */ /* 0x004fea0003900000 */
[----:B------:R-:W2:Y:S02]  /*24b0*/  @!P0 SYNCS.PHASECHK.TRANS64 P0, [R0+URZ], R3 ;  /* 0x00000003000085a7 */ /* 0x000ea400080010ff */
[----:B--2---:R-:W-:Y:S05]  /*24c0*/  @P0 EXIT ;  /* 0x000000000000094d */ /* 0x004fea0003800000 */
[----:B------:R-:W-:Y:S05]  /*24d0*/  BRA `(.L_x_39) ;  /* 0xfffffffc00ec7947 */ /* 0x000fea000383ffff */
.L_x_17:
[----:B------:R-:W-:-:S04]  /*24e0*/  UISETP.NE.AND UP1, UPT, UR37, URZ, UPT ;  /* 0x000000ff2500728c */ /* 0x000fc8000bf25270 */
[----:B------:R-:W-:-:S09]  /*24f0*/  UISETP.NE.OR UP1, UPT, UR8, 0x1, UP1 ;  /* 0x000000010800788c */ /* 0x000fd20008f25670 */
[----:B------:R-:W-:Y:S05]  /*2500*/  BRA.U UP1, `(.L_x_40) ;  /* 0x0000000501487547 */ /* 0x000fea000b800000 */
[----:B------:R-:W-:Y:S01]  /*2510*/  ISETP.NE.AND P2, PT, R2, RZ, PT ;  /* 0x000000ff0200720c */ /* 0x000fe20003f45270 */
[----:B------:R-:W-:Y:S01]  /*2520*/  IMAD.MOV.U32 R12, RZ, RZ, 0x1 ;  /* 0x00000001ff0c7424 */ /* 0x000fe200078e00ff */
[----:B------:R-:W-:Y:S02]  /*2530*/  CS2R R10, SRZ ;  /* 0x00000000000a7805 */ /* 0x000fe4000001ff00 */
[----:B------:R-:W-:Y:S01]  /*2540*/  CS2R R8, SRZ ;  /* 0x0000000000087805 */ /* 0x000fe2000001ff00 */
[----:B------:R-:W-:Y:S01]  /*2550*/  UMOV UR4, 0x400 ;  /* 0x0000040000047882 */ /* 0x000fe20000000000 */
[----:B------:R-:W-:Y:S01]  /*2560*/  UMOV UR6, URZ ;  /* 0x000000ff00067c82 */ /* 0x000fe20008000000 */
[----:B------:R-:W-:-:S12]  /*2570*/  ULEA UR37, UR37, UR4, 0x18 ;  /* 0x0000000425257291 */ /* 0x000fd8000f8ec0ff */
.L_x_44:
[----:B------:R-:W-:Y:S02]  /*2580*/  LEA R0, R8, UR37, 0x3 ;  /* 0x0000002508007c11 */ /* 0x000fe4000f8e18ff */
[----:B------:R-:W-:-:S03]  /*2590*/  SHF.L.U32 R5, R9, 0x1f, RZ ;  /* 0x0000001f09057819 */ /* 0x000fc600000006ff */
[----:B------:R-:W-:Y:S01]  /*25a0*/  VIADD R4, R0, 0xe0 ;  /* 0x000000e000047836 */ /* 0x000fe20000000000 */
[----:B------:R-:W1:Y:S02]  /*25b0*/  SYNCS.PHASECHK.TRANS64.TRYWAIT P0, [R0+URZ+0xd0], R5 ;  /* 0x0000d005000075a7 */ /* 0x000e6400080011ff */
[----:B-1----:R-:W-:Y:S05]  /*25c0*/  @!P0 BRA `(.L_x_41) ;  /* 0x0000004c00608947 */ /* 0x002fea0003800000 */
.L_x_115:
[----:B------:R-:W-:Y:S01]  /*25d0*/  ULEA UR5, UR6, UR37, 0x3 ;  /* 0x0000002506057291 */ /* 0x000fe2000f8e18ff */
[----:B------:R-:W-:Y:S02]  /*25e0*/  PRMT R4, RZ, 0x654, R4 ;  /* 0x00000654ff047816 */ /* 0x000fe40000000004 */
[----:B-1----:R-:W-:Y:S01]  /*25f0*/  SHF.L.U32 R5, R12, 0x1f, RZ ;  /* 0x0000001f0c057819 */ /* 0x002fe200000006ff */
[----:B------:R-:W-:Y:S01]  /*2600*/  UIADD3 UR4, UPT, UPT, UR5, 0x70, URZ ;  /* 0x0000007005047890 */ /* 0x000fe2000fffe0ff */
[----:B------:R1:W-:Y:S05]  /*2610*/  SYNCS.ARRIVE.TRANS64.RED.A1T0 RZ, [R4+URZ], RZ ;  /* 0x000000ff04ff79a7 */ /* 0x0003ea00081004ff */
[----:B------:R-:W-:Y:S01]  /*2620*/  IMAD.U32 R7, RZ, RZ, UR4 ;  /* 0x00000004ff077e24 */ /* 0x000fe2000f8e00ff */
[----:B------:R-:W2:Y:S04]  /*2630*/  SYNCS.PHASECHK.TRANS64.TRYWAIT P0, [UR5+0x80], R5 ;  /* 0x00008005ff0075a7 */ /* 0x000ea80008001105 */
[----:B------:R-:W-:Y:S01]  /*2640*/  PRMT R6, R2, 0x654, R7 ;  /* 0x0000065402067816 */ /* 0x000fe20000000007 */
[----:B-1----:R-:W-:Y:S01]  /*2650*/  @!P2 IMAD.MOV.U32 R4, RZ, RZ, 0x10 ;  /* 0x00000010ff04a424 */ /* 0x002fe200078e00ff */
[----:B--2---:R-:W-:Y:S06]  /*2660*/  @!P0 BRA `(.L_x_42) ;  /* 0x0000004c004c8947 */ /* 0x004fec0003800000 */
.L_x_117:
[----:B------:R-:W-:Y:S01]  /*2670*/  ULEA UR4, UR6, UR37, 0x4 ;  /* 0x0000002506047291 */ /* 0x000fe2000f8e20ff */
[----:B------:R-:W-:Y:S01]  /*2680*/  SEL R3, R6, R3, !P2 ;  /* 0x0000000306037207 */ /* 0x000fe20005000000 */
[----:B------:R-:W-:Y:S01]  /*2690*/  UIADD3 UR5, UPT, UPT, UR5, 0x70, URZ ;  /* 0x0000007005057890 */ /* 0x000fe2000fffe0ff */
[----:B-1----:R-:W-:Y:S01]  /*26a0*/  LEA R0, R11, UR37, 0x3 ;  /* 0x000000250b007c11 */ /* 0x002fe2000f8e18ff */
[----:B------:R-:W-:Y:S01]  /*26b0*/  UIADD3 UR4, UPT, UPT, UR4, 0x100, URZ ;  /* 0x0000010004047890 */ /* 0x000fe2000fffe0ff */
[----:B------:R-:W-:Y:S01]  /*26c0*/  SHF.L.U32 R5, R10, 0x1f, RZ ;  /* 0x0000001f0a057819 */ /* 0x000fe200000006ff */
[----:B------:R1:W-:Y:S01]  /*26d0*/  @!P2 SYNCS.ARRIVE.TRANS64.RED RZ, [R3+URZ], R4 ;  /* 0x0000000403ffa9a7 */ /* 0x0003e200080004ff */
[----:B------:R-:W-:Y:S01]  /*26e0*/  UIADD3 UR6, UPT, UPT, UR6, 0x1, URZ ;  /* 0x0000000106067890 */ /* 0x000fe2000fffe0ff */
[----:B------:R-:W-:-:S03]  /*26f0*/  VIADD R8, R8, 0x1 ;  /* 0x0000000108087836 */ /* 0x000fc60000000000 */
[----:B------:R-:W-:Y:S02]  /*2700*/  UISETP.NE.AND UP0, UPT, UR6, 0x2, UPT ;  /* 0x000000020600788c */ /* 0x000fe4000bf05270 */
[----:B------:R-:W-:Y:S06]  /*2710*/  UGETNEXTWORKID.BROADCAST [UR4], [UR5] ;  /* 0x00000000040073ca */ /* 0x000fec0008000100 */
[----:B------:R-:W-:Y:S01]  /*2720*/  USEL UR4, URZ, 0x1, UP0 ;  /* 0x00000001ff047887 */ /* 0x000fe20008000000 */
[----:B------:R-:W-:Y:S01]  /*2730*/  ISETP.NE.AND P0, PT, R8, 0x2, PT ;  /* 0x000000020800780c */ /* 0x000fe20003f05270 */
[----:B------:R-:W-:Y:S01]  /*2740*/  USEL UR6, UR6, URZ, UP0 ;  /* 0x000000ff06067287 */ /* 0x000fe20008000000 */
[----:B------:R-:W2:Y:S03]  /*2750*/  SYNCS.PHASECHK.TRANS64.TRYWAIT P1, [R0+URZ+0x70], R5 ;  /* 0x00007005000075a7 */ /* 0x000ea600080211ff */
[----:B------:R-:W-:Y:S01]  /*2760*/  LOP3.LUT R12, R12, UR4, RZ, 0x3c, !PT ;  /* 0x000000040c0c7c12 */ /* 0x000fe2000f8e3cff */
[----:B-12---:R-:W-:Y:S07]  /*2770*/  @!P1 BRA `(.L_x_43) ;  /* 0x0000004c00209947 */ /* 0x006fee0003800000 */
.L_x_118:
[C---:B------:R-:W-:Y:S01]  /*2780*/  LEA R4, R11.reuse, UR37, 0x4 ;  /* 0x000000250b047c11 */ /* 0x040fe2000f8e20ff */
[----:B-1----:R-:W-:Y:S01]  /*2790*/  VIADD R0, R0, 0x80 ;  /* 0x0000008000007836 */ /* 0x002fe20000000000 */
[----:B------:R-:W-:Y:S01]  /*27a0*/  SEL R8, R8, RZ, P0 ;  /* 0x000000ff08087207 */ /* 0x000fe20000000000 */
[----:B------:R-:W-:-:S03]  /*27b0*/  VIADD R11, R11, 0x1 ;  /* 0x000000010b0b7836 */ /* 0x000fc60000000000 */
[----:B------:R-:W1:Y:S01]  /*27c0*/  LDS.128 R4, [R4+0x100] ;  /* 0x0001000004047984 */ /* 0x000e620000000c00 */
[----:B------:R-:W-:Y:S02]  /*27d0*/  PRMT R0, RZ, 0x654, R0 ;  /* 0x00000654ff007816 */ /* 0x000fe40000000000 */
[C---:B------:R-:W-:Y:S01]  /*27e0*/  ISETP.NE.AND P1, PT, R11.reuse, 0x2, PT ;  /* 0x000000020b00780c */ /* 0x040fe20003f25270 */
[----:B------:R-:W-:Y:S01]  /*27f0*/  @!PT LDS RZ, [RZ] ;  /* 0x00000000fffff984 */ /* 0x000fe20000000800 */
[----:B------:R-:W-:Y:S01]  /*2800*/  @!PT LDS RZ, [RZ] ;  /* 0x00000000fffff984 */ /* 0x000fe20000000800 */
[----:B------:R-:W-:Y:S01]  /*2810*/  @!PT LDS RZ, [RZ] ;  /* 0x00000000fffff984 */ /* 0x000fe20000000800 */
[----:B------:R-:W-:Y:S01]  /*2820*/  @!PT LDS RZ, [RZ] ;  /* 0x00000000fffff984 */ /* 0x000fe20000000800 */
[----:B------:R2:W-:Y:S06]  /*2830*/  MEMBAR.ALL.CTA ;  /* 0x0000000000007992 */ /* 0x0005ec0000008000 */
[----:B--2---:R-:W2:Y:S01]  /*2840*/  FENCE.VIEW.ASYNC.S ;  /* 0x00000000000073c6 */ /* 0x004ea20000000000 */
[----:B------:R-:W-:Y:S01]  /*2850*/  SEL R11, R11, RZ, P1 ;  /* 0x000000ff0b0b7207 */ /* 0x000fe20000800000 */
[----:B--2---:R2:W-:Y:S01]  /*2860*/  SYNCS.ARRIVE.TRANS64.RED.A1T0 RZ, [R0+URZ], RZ ;  /* 0x000000ff00ff79a7 */ /* 0x0045e200081004ff */
[----:B-1----:R-:W-:-:S02]  /*2870*/  LOP3.LUT P3, RZ, R6, 0x1, RZ, 0xc0, !PT ;  /* 0x0000000106ff7812 */ /* 0x002fc4000786c0ff */
[----:B------:R-:W-:-:S04]  /*2880*/  SEL R5, RZ, 0x1, P1 ;  /* 0x00000001ff057807 */ /* 0x000fc80000800000 */
[----:B------:R-:W-:Y:S02]  /*2890*/  LOP3.LUT R10, R10, R5, RZ, 0x3c, !PT ;  /* 0x000000050a0a7212 */ /* 0x000fe400078e3cff */
[----:B--2---:R-:W-:-:S04]  /*28a0*/  SEL R0, RZ, 0x1, P0 ;  /* 0x00000001ff007807 */ /* 0x004fc80000000000 */
[----:B------:R-:W-:Y:S01]  /*28b0*/  LOP3.LUT R9, R9, R0, RZ, 0x3c, !PT ;  /* 0x0000000009097212 */ /* 0x000fe200078e3cff */
[----:B------:R-:W-:Y:S06]  /*28c0*/  @P3 BRA `(.L_x_44) ;  /* 0xfffffffc002c3947 */ /* 0x000fec000383ffff */
[----:B------:R-:W-:Y:S01]  /*28d0*/  ULEA UR5, UR6, UR37, 0x3 ;  /* 0x0000002506057291 */ /* 0x000fe2000f8e18ff */
[----:B------:R-:W-:-:S08]  /*28e0*/  SHF.L.U32 R3, R12, 0x1f, RZ ;  /* 0x0000001f0c037819 */ /* 0x000fd000000006ff */
[----:B------:R-:W1:Y:S02]  /*28f0*/  SYNCS.PHASECHK.TRANS64 P0, [UR5+0x80], R3 ;  /* 0x00008003ff0075a7 */ /* 0x000e640008001005 */
[----:B-1----:R-:W-:Y:S05]  /*2900*/  @P0 BRA `(.L_x_45) ;  /* 0x0000000000080947 */ /* 0x002fea0003800000 */
[----:B------:R-:W1:Y:S02]  /*2910*/  SYNCS.PHASECHK.TRANS64.TRYWAIT P0, [UR5+0x80], R3 ;  /* 0x00008003ff0075a7 */ /* 0x000e640008001105 */
[----:B-1----:R-:W-:Y:S05]  /*2920*/  @!P0 BRA `(.L_x_46) ;  /* 0x0000004800c88947 */ /* 0x002fea0003800000 */
.L_x_45:
[----:B------:R-:W-:-:S04]  /*2930*/  UIADD3 UR4, UPT, UPT, UR6, 0x1, URZ ;  /* 0x0000000106047890 */ /* 0x000fc8000fffe0ff */
[----:B------:R-:W-:-:S04]  /*2940*/  UISETP.NE.AND UP0, UPT, UR4, 0x2, UPT ;  /* 0x000000020400788c */ /* 0x000fc8000bf05270 */
[----:B------:R-:W-:Y:S02]  /*2950*/  USEL UR7, URZ, 0x1, UP0 ;  /* 0x00000001ff077887 */ /* 0x000fe40008000000 */
[----:B------:R-:W-:-:S04]  /*2960*/  USEL UR4, UR4, URZ, UP0 ;  /* 0x000000ff04047287 */ /* 0x000fc80008000000 */
[----:B------:R-:W-:Y:S01]  /*2970*/  ULEA UR4, UR4, UR37, 0x3 ;  /* 0x0000002504047291 */ /* 0x000fe2000f8e18ff */
[----:B-1----:R-:W-:-:S04]  /*2980*/  LOP3.LUT R3, R12, UR7, RZ, 0x3c, !PT ;  /* 0x000000070c037c12 */ /* 0x002fc8000f8e3cff */
[----:B------:R-:W-:-:S04]  /*2990*/  SHF.L.U32 R0, R3, 0x1f, RZ ;  /* 0x0000001f03007819 */ /* 0x000fc800000006ff */
[----:B------:R-:W1:Y:S02]  /*29a0*/  SYNCS.PHASECHK.TRANS64 P0, [UR4+0x80], R0 ;  /* 0x00008000ff0075a7 */ /* 0x000e640008001004 */
[----:B-1----:R-:W-:Y:S05]  /*29b0*/  @P0 EXIT ;  /* 0x000000000000094d */ /* 0x002fea0003800000 */
[----:B------:R-:W-:Y:S02]  /*29c0*/  SHF.L.U32 R3, R3, 0x1f, RZ ;  /* 0x0000001f03037819 */ /* 0x000fe400000006ff */
[----:B------:R-:W-:-:S07]  /*29d0*/  MOV R0, UR4 ;  /* 0x0000000400007c02 */ /* 0x000fce0008000f00 */
.L_x_47:
[----:B-1----:R1:W2:Y:S02]  /*29e0*/  SYNCS.PHASECHK.TRANS64.TRYWAIT P0, [R0+URZ+0x80], R3 ;  /* 0x00008003000075a7 */ /* 0x0022a400080011ff */
[----:B--2---:R-:W-:Y:S05]  /*29f0*/  @!P0 NANOSLEEP.SYNCS 0x989680 ;  /* 0x009896800000895d */ /* 0x004fea0003900000 */
[----:B------:R-:W2:Y:S02]  /*2a00*/  @!P0 SYNCS.PHASECHK.TRANS64 P0, [R0+URZ+0x80], R3 ;  /* 0x00008003000085a7 */ /* 0x000ea400080010ff */
[----:B--2---:R-:W-:Y:S05]  /*2a10*/  @P0 EXIT ;  /* 0x000000000000094d */ /* 0x004fea0003800000 */
[----:B------:R-:W-:Y:S05]  /*2a20*/  BRA `(.L_x_47) ;  /* 0xfffffffc00ec7947 */ /* 0x000fea000383ffff */
.L_x_40:
[----:B------:R-:W-:-:S09]  /*2a30*/  UISETP.NE.AND UP1, UPT, UR8, URZ, UPT ;  /* 0x000000ff0800728c */ /* 0x000fd2000bf25270 */
[----:B------:R-:W-:Y:S05]  /*2a40*/  BRA.U UP1, `(.L_x_48) ;  /* 0x0000000d01787547 */ /* 0x000fea000b800000 */
[----:B------:R-:W-:Y:S01]  /*2a50*/  UMOV UR4, 0x40 ;  /* 0x0000004000047882 */ /* 0x000fe20000000000 */
[----:B------:R-:W-:Y:S01]  /*2a60*/  NOP ;  /* 0x0000000000007918 */ /* 0x000fe20000000000 */
[----:B------:R-:W-:Y:S01]  /*2a70*/  ULEA UR4, UR37, UR4, 0x18 ;  /* 0x0000000425047291 */ /* 0x000fe2000f8ec0ff */
[----:B------:R-:W-:Y:S02]  /*2a80*/  UMOV UR5, 0x400 ;  /* 0x0000040000057882 */ /* 0x000fe40000000000 */
[----:B------:R-:W-:-:S06]  /*2a90*/  ULEA UR37, UR37, UR5, 0x18 ;  /* 0x0000000525257291 */ /* 0x000fcc000f8ec0ff */
[----:B------:R-:W1:Y:S02]  /*2aa0*/  LDS.U8 R0, [UR4+0x1c] ;  /* 0x00001c04ff007984 */ /* 0x000e640008000000 */
[----:B-1----:R-:W-:-:S13]  /*2ab0*/  ISETP.NE.AND P0, PT, R0, RZ, PT ;  /* 0x000000ff0000720c */ /* 0x002fda0003f05270 */
[----:B------:R-:W-:Y:S05]  /*2ac0*/  @P0 BRA `(.L_x_49) ;  /* 0x0000000000580947 */ /* 0x000fea0003800000 */
[----:B------:R-:W-:-:S13]  /*2ad0*/  ELECT P0, URZ, PT ;  /* 0x0000000000ff782f */ /* 0x000fda0003800000 */
[----:B------:R-:W-:Y:S05]  /*2ae0*/  @!P0 BRA `(.L_x_50) ;  /* 0x0000000000608947 */ /* 0x000fea0003800000 */
[----:B------:R-:W-:Y:S01]  /*2af0*/  UMOV UR5, 0x10 ;  /* 0x0000001000057882 */ /* 0x000fe20000000000 */
[----:B------:R-:W-:Y:S01]  /*2b00*/  HFMA2 R0, -RZ, RZ, 0, 5.9604644775390625e-08 ;  /* 0x00000001ff007431 */ /* 0x000fe200000001ff */
[----:B------:R-:W-:-:S03]  /*2b10*/  MOV R2, 0xffff ;  /* 0x0000ffff00027802 */ /* 0x000fc60000000f00 */
[----:B------:R-:W-:Y:S04]  /*2b20*/  DEPBAR.LE SB1, 0x36 ;  /* 0x00009d800000791a */ /* 0x000fe80000000000 */
[----:B------:R-:W1:Y:S02]  /*2b30*/  UTCATOMSWS.FIND_AND_SET.ALIGN UP0, UR5, UR5 ;  /* 0x00000005000575e3 */ /* 0x000e640008000800 */
[----:B-1----:R-:W-:Y:S01]  /*2b40*/  MOV R3, UR5 ;  /* 0x0000000500037c02 */ /* 0x002fe20008000f00 */
[----:B------:R-:W-:Y:S06]  /*2b50*/  BRA.U UP0, `(.L_x_51) ;  /* 0x0000000100187547 */ /* 0x000fec000b800000 */
.L_x_52:
[----:B------:R-:W-:Y:S05]  /*2b60*/  NANOSLEEP 0x64 ;  /* 0x000000640000795d */ /* 0x000fea0003800000 */
[----:B------:R-:W-:-:S05]  /*2b70*/  UMOV UR5, 0x10 ;  /* 0x0000001000057882 */ /* 0x000fca0000000000 */
[----:B------:R-:W-:Y:S04]  /*2b80*/  DEPBAR.LE SB1, 0x36 ;  /* 0x00009d800000791a */ /* 0x000fe80000000000 */
[----:B------:R-:W1:Y:S02]  /*2b90*/  UTCATOMSWS.FIND_AND_SET.ALIGN UP0, UR5, UR5 ;  /* 0x00000005000575e3 */ /* 0x000e640008000800 */
[----:B-1----:R-:W-:Y:S01]  /*2ba0*/  MOV R3, UR5 ;  /* 0x0000000500037c02 */ /* 0x002fe20008000f00 */
[----:B------:R-:W-:Y:S05]  /*2bb0*/  BRA.U !UP0, `(.L_x_52) ;  /* 0xfffffffd08e87547 */ /* 0x000fea000b83ffff */
.L_x_51:
[-C--:B------:R-:W-:Y:S02]  /*2bc0*/  SHF.L.U32 R2, R2, R3.reuse, RZ ;  /* 0x0000000302027219 */ /* 0x080fe400000006ff */
[----:B------:R-:W-:Y:S01]  /*2bd0*/  SHF.L.U32 R0, R0, R3, RZ ;  /* 0x0000000300007219 */ /* 0x000fe200000006ff */
[----:B------:R-:W-:Y:S02]  /*2be0*/  IMAD.SHL.U32 R3, R3, 0x20, RZ ;  /* 0x0000002003037824 */ /* 0x000fe400078e00ff */
[----:B------:R1:W-:Y:S04]  /*2bf0*/  ATOMS.OR RZ, [UR4+0x14], R2 ;  /* 0x00001402ffff798c */ /* 0x0003e8000b000004 */
[----:B------:R1:W-:Y:S04]  /*2c00*/  ATOMS.OR RZ, [UR4+0x18], R0 ;  /* 0x00001800ffff798c */ /* 0x0003e8000b000004 */
[----:B------:R1:W-:Y:S01]  /*2c10*/  STS [UR37+0x120], R3 ;  /* 0x00012003ff007988 */ /* 0x0003e20008000825 */
[----:B------:R-:W-:Y:S05]  /*2c20*/  BRA `(.L_x_50) ;  /* 0x0000000000107947 */ /* 0x000fea0003800000 */
.L_x_49:
[----:B------:R-:W-:Y:S02]  /*2c30*/  MOV R0, 0xffffffff ;  /* 0xffffffff00007802 */ /* 0x000fe40000000f00 */
[----:B------:R-:W-:-:S03]  /*2c40*/  MOV R2, 0x2c70 ;  /* 0x00002c7000027802 */ /* 0x000fc60000000f00 */
[----:B------:R1:W-:Y:S04]  /*2c50*/  STS [UR37+0x120], R0 ;  /* 0x00012000ff007988 */ /* 0x0003e80008000825 */
[----:B-1-3-5:R-:W-:Y:S05]  /*2c60*/  CALL.REL.NOINC `($__internal_1_$__cuda_sm10x_tcgen05_guardrail_trap_phase_invalid_during_alloc) ;  /* 0x0000004c00847944 */ /* 0x02afea0003c00000 */
.L_x_50:
[----:B------:R-:W-:Y:S05]  /*2c70*/  WARPSYNC.ALL ;  /* 0x0000000000007948 */ /* 0x000fea0003800000 */
[----:B------:R-:W2:Y:S01]  /*2c80*/  S2UR UR6, SR_CgaCtaId ;  /* 0x00000000000679c3 */ /* 0x000ea20000008800 */
[----:B------:R-:W-:Y:S01]  /*2c90*/  UMOV UR4, 0x400 ;  /* 0x0000040000047882 */ /* 0x000fe20000000000 */
[----:B------:R-:W-:-:S06]  /*2ca0*/  NOP ;  /* 0x0000000000007918 */ /* 0x000fcc0000000000 */
[----:B------:R-:W-:Y:S06]  /*2cb0*/  BAR.ARV 0x6, 0xa0 ;  /* 0x0182800000007b1d */ /* 0x000fec0000002000 */
[----:B------:R-:W4:Y:S01]  /*2cc0*/  LDCU UR7, c[0x0][0x38c] ;  /* 0x00007180ff0777ac */ /* 0x000f220008000800 */
[----:B------:R-:W-:Y:S01]  /*2cd0*/  IMAD.MOV.U32 R11, RZ, RZ, 0x1 ;  /* 0x00000001ff0b7424 */ /* 0x000fe200078e00ff */
[----:B------:R-:W-:Y:S01]  /*2ce0*/  CS2R R8, SRZ ;  /* 0x0000000000087805 */ /* 0x000fe2000001ff00 */
[----:B------:R-:W-:Y:S01]  /*2cf0*/  IMAD.MOV.U32 R10, RZ, RZ, RZ ;  /* 0x000000ffff0a7224 */ /* 0x000fe200078e00ff */
[----:B------:R-:W-:Y:S01]  /*2d00*/  UMOV UR18, URZ ;  /* 0x000000ff00127c82 */ /* 0x000fe20008000000 */
[----:B------:R-:W-:Y:S01]  /*2d10*/  UMOV UR17, URZ ;  /* 0x000000ff00117c82 */ /* 0x000fe20008000000 */
[----:B------:R-:W-:Y:S01]  /*2d20*/  UMOV UR20, 0x0 ;  /* 0x0000000000147882 */ /* 0x000fe20000000000 */
[----:B------:R-:W-:Y:S01]  /*2d30*/  UMOV UR21, 0x42004a0 ;  /* 0x042004a000157882 */ /* 0x000fe20000000000 */
[----:B--2---:R-:W-:Y:S01]  /*2d40*/  ULEA UR6, UR6, UR4, 0x18 ;  /* 0x0000000406067291 */ /* 0x004fe2000f8ec0ff */
[----:B------:R-:W2:Y:S03]  /*2d50*/  LDCU UR4, c[0x0][0x38c] ;  /* 0x00007180ff0477ac */ /* 0x000ea60008000800 */
[----:B------:R-:W-:-:S02]  /*2d60*/  UIADD3 UR11, UPT, UPT, UR6, 0x4400, URZ ;  /* 0x00004400060b7890 */ /* 0x000fc4000fffe0ff */
[----:B----4-:R-:W-:-:S03]  /*2d70*/  UIADD3 UR7, UPT, UPT, UR7, 0x1f, URZ ;  /* 0x0000001f07077890 */ /* 0x010fc6000fffe0ff */
[----:B-1----:R-:W1:Y:S01]  /*2d80*/  LDS R0, [UR6+0x120] ;  /* 0x00012006ff007984 */ /* 0x002e620008000800 */
[----:B------:R-:W-:Y:S02]  /*2d90*/  UIADD3 UR12, UPT, UPT, UR6, 0x6400, URZ ;  /* 0x00006400060c7890 */ /* 0x000fe4000fffe0ff */
[----:B------:R-:W-:Y:S02]  /*2da0*/  USHF.R.S32.HI UR5, URZ, 0x1f, UR7 ;  /* 0x0000001fff057899 */ /* 0x000fe40008011407 */
[----:B------:R-:W-:Y:S02]  /*2db0*/  USHF.R.U32.HI UR11, URZ, 0x4, UR11 ;  /* 0x00000004ff0b7899 */ /* 0x000fe4000801160b */
[----:B------:R-:W-:Y:S02]  /*2dc0*/  ULEA.HI UR5, UR5, UR7, URZ, 0x5 ;  /* 0x0000000705057291 */ /* 0x000fe4000f8f28ff */
[----:B------:R-:W-:Y:S02]  /*2dd0*/  USHF.R.U32.HI UR12, URZ, 0x4, UR12 ;  /* 0x00000004ff0c7899 */ /* 0x000fe4000801160c */
[----:B------:R-:W-:-:S02]  /*2de0*/  USHF.R.S32.HI UR5, URZ, 0x5, UR5 ;  /* 0x00000005ff057899 */ /* 0x000fc40008011405 */
[----:B------:R-:W-:Y:S02]  /*2df0*/  ULOP3.LUT UR11, UR11, 0x3fff, URZ, 0xc0, !UPT ;  /* 0x00003fff0b0b7892 */ /* 0x000fe4000f8ec0ff */
[----:B------:R-:W-:Y:S02]  /*2e00*/  UISETP.LT.AND UP0, UPT, UR5, 0x1, UPT ;  /* 0x000000010500788c */ /* 0x000fe4000bf01270 */
[----:B------:R-:W-:Y:S02]  /*2e10*/  ULOP3.LUT UR12, UR12, 0x3fff, URZ, 0xc0, !UPT ;  /* 0x00003fff0c0c7892 */ /* 0x000fe4000f8ec0ff */
[----:B------:R-:W-:Y:S02]  /*2e20*/  USEL UR10, UR5, 0x1, !UP0 ;  /* 0x00000001050a7887 */ /* 0x000fe4000c000000 */
[----:B------:R-:W-:Y:S02]  /*2e30*/  ULOP3.LUT UR11, UR11, 0x10000, URZ, 0xfc, !UPT ;  /* 0x000100000b0b7892 */ /* 0x000fe4000f8efcff */
[----:B------:R-:W-:-:S02]  /*2e40*/  ULOP3.LUT UR12, UR12, 0x10000, URZ, 0xfc, !UPT ;  /* 0x000100000c0c7892 */ /* 0x000fc4000f8efcff */
[----:B------:R-:W-:Y:S02]  /*2e50*/  UIADD3 UR10, UPT, UPT, -UR10, URZ, URZ ;  /* 0x000000ff0a0a7290 */ /* 0x000fe4000fffe1ff */
[----:B--2---:R-:W-:Y:S01]  /*2e60*/  UISETP.GE.AND UP3, UPT, UR4, 0x1, UPT ;  /* 0x000000010400788c */ /* 0x004fe2000bf66270 */
[----:B-1----:R-:W-:-:S15]  /*2e70*/  R2UR UR19, R0 ;  /* 0x00000000001372ca */ /* 0x002fde00000e0000 */
.L_x_59:
[----:B------:R-:W-:Y:S02]  /*2e80*/  LEA R0, R10, UR6, 0x3 ;  /* 0x000000060a007c11 */ /* 0x000fe4000f8e18ff */
[----:B------:R-:W-:Y:S02]  /*2e90*/  SHF.L.U32 R5, R9, 0x1f, RZ ;  /* 0x0000001f09057819 */ /* 0x000fe400000006ff */
[----:B------:R-:W-:Y:S01]  /*2ea0*/  PLOP3.LUT P0, PT, PT, PT, UP3, 0x80, 0x8 ;  /* 0x000000000008781c */ /* 0x000fe20003f0f038 */
[----:B------:R-:W-:Y:S01]  /*2eb0*/  VIADD R3, R0, 0x80 ;  /* 0x0000008000037836 */ /* 0x000fe20000000000 */
[----:B-1----:R-:W1:Y:S02]  /*2ec0*/  SYNCS.PHASECHK.TRANS64.TRYWAIT P1, [R0+URZ+0x70], R5 ;  /* 0x00007005000075a7 */ /* 0x002e6400080211ff */
[----:B-1--4-:R-:W-:Y:S09]  /*2ed0*/  @!P1 BRA `(.L_x_53) ;  /* 0x0000004400749947 */ /* 0x012ff20003800000 */
.L_x_120:
[----:B------:R-:W-:Y:S01]  /*2ee0*/  LEA R4, R10, UR6, 0x4 ;  /* 0x000000060a047c11 */ /* 0x000fe2000f8e20ff */
[----:B------:R-:W-:Y:S01]  /*2ef0*/  @UP3 ULEA UR4, UR17, UR6, 0x3 ;  /* 0x0000000611043291 */ /* 0x000fe2000f8e18ff */
[----:B------:R-:W-:Y:S01]  /*2f00*/  PLOP3.LUT P2, PT, PT, PT, PT, 0x80, 0x8 ;  /* 0x000000000008781c */ /* 0x000fe20003f4f070 */
[----:B------:R-:W-:Y:S01]  /*2f10*/  ULEA UR9, UR18, UR6, 0x3 ;  /* 0x0000000612097291 */ /* 0x000fe2000f8e18ff */
[----:B------:R-:W-:Y:S02]  /*2f20*/  PRMT R3, RZ, 0x654, R3 ;  /* 0x00000654ff037816 */ /* 0x000fe40000000003 */
[----:B-1----:R-:W1:Y:S01]  /*2f30*/  LDS.128 R4, [R4+0x100] ;  /* 0x0001000004047984 */ /* 0x002e620000000c00 */
[----:B------:R-:W-:Y:S02]  /*2f40*/  @P0 SHF.L.U32 R2, R8, 0x1f, RZ ;  /* 0x0000001f08020819 */ /* 0x000fe400000006ff */
[----:B------:R-:W-:Y:S01]  /*2f50*/  SHF.L.U32 R0, R11, 0x1f, RZ ;  /* 0x0000001f0b007819 */ /* 0x000fe200000006ff */
[----:B------:R-:W-:Y:S01]  /*2f60*/  @!PT LDS RZ, [RZ] ;  /* 0x00000000fffff984 */ /* 0x000fe20000000800 */
[----:B------:R-:W-:Y:S01]  /*2f70*/  @!PT LDS RZ, [RZ] ;  /* 0x00000000fffff984 */ /* 0x000fe20000000800 */
[----:B------:R-:W-:Y:S01]  /*2f80*/  @!PT LDS RZ, [RZ] ;  /* 0x00000000fffff984 */ /* 0x000fe20000000800 */
[----:B------:R-:W-:Y:S01]  /*2f90*/  @!PT LDS RZ, [RZ] ;  /* 0x00000000fffff984 */ /* 0x000fe20000000800 */
[----:B------:R2:W-:Y:S06]  /*2fa0*/  MEMBAR.ALL.CTA ;  /* 0x0000000000007992 */ /* 0x0005ec0000008000 */
[----:B--2---:R-:W2:Y:S02]  /*2fb0*/  FENCE.VIEW.ASYNC.S ;  /* 0x00000000000073c6 */ /* 0x004ea40000000000 */
[----:B--2---:R2:W-:Y:S01]  /*2fc0*/  SYNCS.ARRIVE.TRANS64.RED.A1T0 RZ, [R3+URZ], RZ ;  /* 0x000000ff03ff79a7 */ /* 0x0045e200081004ff */
[----:B------:R2:W4:Y:S01]  /*2fd0*/  @P0 SYNCS.PHASECHK.TRANS64.TRYWAIT P2, [UR4], R2 ;  /* 0x00000002ff0005a7 */ /* 0x0005220008041104 */
[----:B-1----:R-:W-:Y:S01]  /*2fe0*/  LOP3.LUT P1, RZ, R6, 0x1, RZ, 0xc0, !PT ;  /* 0x0000000106ff7812 */ /* 0x002fe2000782c0ff */
[----:B------:R-:W1:Y:S02]  /*2ff0*/  SYNCS.PHASECHK.TRANS64.TRYWAIT P0, [UR9+0xb0], R0 ;  /* 0x0000b000ff0075a7 */ /* 0x000e640008001109 */
[----:B-12-4-:R-:W-:Y:S10]  /*3000*/  @!P0 BRA `(.L_x_54) ;  /* 0x00000044003c8947 */ /* 0x016ff40003800000 */
.L_x_122:
[----:B------:R-:W-:Y:S01]  /*3010*/  IADD3 R10, PT, PT, R10, 0x1, RZ ;  /* 0x000000010a0a7810 */ /* 0x000fe20007ffe0ff */
[----:B------:R-:W-:Y:S06]  /*3020*/  BRA.U !UP3, `(.L_x_55) ;  /* 0x000000010ba07547 */ /* 0x000fec000b800000 */
[----:B------:R-:W-:Y:S02]  /*3030*/  ULEA.HI UR8, UR18, UR18, URZ, 0x1 ;  /* 0x0000001212087291 */ /* 0x000fe4000f8f08ff */
[----:B------:R-:W-:Y:S02]  /*3040*/  UPLOP3.LUT UP4, UPT, UPT, UPT, UPT, 0x40, 0x4 ;  /* 0x000000000004789c */ /* 0x000fe40003f8e870 */
[----:B------:R-:W-:Y:S02]  /*3050*/  USHF.L.U32 UR4, UR8, 0x6, URZ ;  /* 0x0000000608047899 */ /* 0x000fe400080006ff */
[----:B------:R-:W-:Y:S02]  /*3060*/  ULOP3.LUT UR8, UR8, 0xffe, URZ, 0xc0, !UPT ;  /* 0x00000ffe08087892 */ /* 0x000fe4000f8ec0ff */
[----:B------:R-:W-:Y:S02]  /*3070*/  ULOP3.LUT UR4, UR4, 0xffffff80, URZ, 0xc0, !UPT ;  /* 0xffffff8004047892 */ /* 0x000fe4000f8ec0ff */
[----:B------:R-:W-:-:S02]  /*3080*/  UIADD3 UR8, UPT, UPT, -UR8, UR18, URZ ;  /* 0x0000001208087290 */ /* 0x000fc4000fffe1ff */
[----:B------:R-:W-:Y:S01]  /*3090*/  UIADD3 UR4, UPT, UPT, UR19, UR4, URZ ;  /* 0x0000000413047290 */ /* 0x000fe2000fffe0ff */
[----:B------:R-:W-:Y:S01]  /*30a0*/  UMOV UR16, UR10 ;  /* 0x0000000a00107c82 */ /* 0x000fe20008000000 */
[----:B------:R-:W-:Y:S02]  /*30b0*/  UMOV UR15, UR5 ;  /* 0x00000005000f7c82 */ /* 0x000fe40008000000 */
[----:B------:R-:W-:Y:S01]  /*30c0*/  ULEA UR8, UR8, UR4, 0x14 ;  /* 0x0000000408087291 */ /* 0x000fe2000f8ea0ff */
[----:B------:R-:W-:-:S11]  /*30d0*/  UMOV UR14, UR17 ;  /* 0x00000011000e7c82 */ /* 0x000fd60008000000 */
.L_x_58:
[----:B------:R-:W-:Y:S02]  /*30e0*/  UIADD3 UR16, UPT, UPT, UR16, 0x1, URZ ;  /* 0x0000000110107890 */ /* 0x000fe4000fffe0ff */
[----:B--2---:R-:W-:Y:S02]  /*30f0*/  ULEA UR7, UR14, UR6, 0x3 ;  /* 0x000000060e077291 */ /* 0x004fe4000f8e18ff */
[----:B------:R-:W-:Y:S01]  /*3100*/  UISETP.NE.AND UP0, UPT, UR16, URZ, UPT ;  /* 0x000000ff1000728c */ /* 0x000fe2000bf05270 */
[----:B----4-:R-:W-:Y:S10]  /*3110*/  @P2 BRA `(.L_x_56) ;  /* 0x00000000000c2947 */ /* 0x010ff40003800000 */
[----:B-1----:R-:W-:Y:S04]  /*3120*/  SHF.L.U32 R3, R8, 0x1f, RZ ;  /* 0x0000001f08037819 */ /* 0x002fe800000006ff */
[----:B------:R-:W1:Y:S02]  /*3130*/  SYNCS.PHASECHK.TRANS64.TRYWAIT P0, [UR7], R3 ;  /* 0x00000003ff0075a7 */ /* 0x000e640008001107 */
[----:B-1----:R-:W-:Y:S05]  /*3140*/  @!P0 BRA `(.L_x_57) ;  /* 0x0000004400048947 */ /* 0x002fea0003800000 */
.L_x_56:
[----:B------:R-:W-:Y:S01]  /*3150*/  UISETP.NE.AND UP1, UPT, UR15, 0x1, UPT ;  /* 0x000000010f00788c */ /* 0x000fe2000bf25270 */
[----:B------:R-:W-:Y:S01]  /*3160*/  PLOP3.LUT P2, PT, PT, PT, PT, 0x80, 0x8 ;  /* 0x000000000008781c */ /* 0x000fe20003f4f070 */
[----:B------:R-:W-:Y:S02]  /*3170*/  UIADD3 UR17, UPT, UPT, UR14, 0x1, URZ ;  /* 0x000000010e117890 */ /* 0x000fe4000fffe0ff */
[----:B------:R-:W-:Y:S02]  /*3180*/  ULEA UR22, UR14, UR12, 0x8 ;  /* 0x0000000c0e167291 */ /* 0x000fe4000f8e40ff */
[----:B------:R-:W-:Y:S01]  /*3190*/  UISETP.NE.AND UP2, UPT, UR17, 0x4, UPT ;  /* 0x000000041100788c */ /* 0x000fe2000bf45270 */
[----:B------:R-:W-:Y:S01]  /*31a0*/  PLOP3.LUT P0, PT, PT, PT, UP1, 0x80, 0x8 ;  /* 0x000000000008781c */ /* 0x000fe20003f0f018 */
[----:B------:R-:W-:Y:S02]  /*31b0*/  ULEA UR24, UR14, UR11, 0x7 ;  /* 0x0000000b0e187291 */ /* 0x000fe4000f8e38ff */
[----:B------:R-:W-:Y:S02]  /*31c0*/  USEL UR13, URZ, 0x1, UP2 ;  /* 0x00000001ff0d7887 */ /* 0x000fe40009000000 */
[----:B------:R-:W-:Y:S02]  /*31d0*/  USEL UR17, UR17, URZ, UP2 ;  /* 0x000000ff11117287 */ /* 0x000fe40009000000 */
[----:B------:R-:W-:Y:S02]  /*31e0*/  UIADD3 UR7, UPT, UPT, UR7, 0x20, URZ ;  /* 0x0000002007077890 */ /* 0x000fe4000fffe0ff */
[----:B------:R-:W-:Y:S01]  /*31f0*/  @UP1 ULEA UR4, UR17, UR6, 0x3 ;  /* 0x0000000611041291 */ /* 0x000fe2000f8e18ff */
[----:B------:R-:W-:Y:S01]  /*3200*/  LOP3.LUT R8, R8, UR13, RZ, 0x3c, !PT ;  /* 0x0000000d08087c12 */ /* 0x000fe2000f8e3cff */
[----:B------:R-:W-:Y:S01]  /*3210*/  UMOV UR23, 0xc0004010 ;  /* 0xc000401000177882 */ /* 0x000fe20000000000 */
[----:B------:R-:W-:Y:S01]  /*3220*/  UMOV UR25, 0xc0004010 ;  /* 0xc000401000197882 */ /* 0x000fe20000000000 */
[----:B------:R-:W-:Y:S01]  /*3230*/  UIADD3 UR15, UPT, UPT, UR15, -0x1, URZ ;  /* 0xffffffff0f0f7890 */ /* 0x000fe2000fffe0ff */
[----:B-1----:R-:W-:Y:S01]  /*3240*/  @P0 SHF.L.U32 R0, R8, 0x1f, RZ ;  /* 0x0000001f08000819 */ /* 0x002fe200000006ff */
[----:B------:R-:W-:Y:S03]  /*3250*/  UMOV UR14, UR17 ;  /* 0x00000011000e7c82 */ /* 0x000fe60008000000 */
[----:B------:R2:W4:Y:S01]  /*3260*/  @P0 SYNCS.PHASECHK.TRANS64.TRYWAIT P2, [UR4], R0 ;  /* 0x00000000ff0005a7 */ /* 0x0005220008041104 */
[----:B------:R2:W-:Y:S01]  /*3270*/  UTCIMMA gdesc[UR24], gdesc[UR22], tmem[UR8], tmem[UR20], idesc[UR21], UP4 ;  /* 0x00ff1416180075ea */ /* 0x0005e2000a000108 */
[----:B------:R-:W-:Y:S01]  /*3280*/  UPLOP3.LUT UP4, UPT, UPT, UPT, UPT, 0x80, 0x8 ;  /* 0x000000000008789c */ /* 0x000fe20003f8f070 */
[----:B------:R2:W-:Y:S01]  /*3290*/  UTCBAR [UR7], URZ ;  /* 0x000000ff070073e9 */ /* 0x0005e200080000ff */
[----:B------:R-:W-:Y:S09]  /*32a0*/  BRA.U UP0, `(.L_x_58) ;  /* 0xfffffffd008c7547 */ /* 0x000ff2000b83ffff */
.L_x_55:
[----:B------:R-:W-:Y:S01]  /*32b0*/  UIADD3 UR18, UPT, UPT, UR18, 0x1, URZ ;  /* 0x0000000112127890 */ /* 0x000fe2000fffe0ff */
[C---:B------:R-:W-:Y:S01]  /*32c0*/  ISETP.NE.AND P0, PT, R10.reuse, 0x2, PT ;  /* 0x000000020a00780c */ /* 0x040fe20003f05270 */
[----:B------:R-:W-:Y:S02]  /*32d0*/  UIADD3 UR9, UPT, UPT, UR9, 0x90, URZ ;  /* 0x0000009009097890 */ /* 0x000fe4000fffe0ff */
[----:B------:R-:W-:Y:S01]  /*32e0*/  UISETP.NE.AND UP0, UPT, UR18, 0x4, UPT ;  /* 0x000000041200788c */ /* 0x000fe2000bf05270 */
[----:B-12---:R-:W-:Y:S02]  /*32f0*/  SEL R0, RZ, 0x1, P0 ;  /* 0x00000001ff007807 */ /* 0x006fe40000000000 */
[----:B------:R-:W-:Y:S01]  /*3300*/  SEL R10, R10, RZ, P0 ;  /* 0x000000ff0a0a7207 */ /* 0x000fe20000000000 */
[----:B------:R-:W-:Y:S01]  /*3310*/  USEL UR4, URZ, 0x1, UP0 ;  /* 0x00000001ff047887 */ /* 0x000fe20008000000 */
[----:B------:R-:W-:Y:S01]  /*3320*/  LOP3.LUT R9, R9, R0, RZ, 0x3c, !PT ;  /* 0x0000000009097212 */ /* 0x000fe200078e3cff */
[----:B------:R-:W-:Y:S01]  /*3330*/  USEL UR18, UR18, URZ, UP0 ;  /* 0x000000ff12127287 */ /* 0x000fe20008000000 */
[----:B------:R1:W-:Y:S03]  /*3340*/  UTCBAR [UR9], URZ ;  /* 0x000000ff090073e9 */ /* 0x0003e600080000ff */
[----:B------:R-:W-:Y:S01]  /*3350*/  LOP3.LUT R11, R11, UR4, RZ, 0x3c, !PT ;  /* 0x000000040b0b7c12 */ /* 0x000fe2000f8e3cff */
[----:B------:R-:W-:Y:S07]  /*3360*/  @P1 BRA `(.L_x_59) ;  /* 0xfffffff800c41947 */ /* 0x000fee000383ffff */
[----:B------:R-:W2:Y:S01]  /*3370*/  S2UR UR4, SR_CgaCtaId ;  /* 0x00000000000479c3 */ /* 0x000ea20000008800 */
[----:B------:R-:W-:Y:S01]  /*3380*/  ELECT P0, URZ, PT ;  /* 0x0000000000ff782f */ /* 0x000fe20003800000 */
[----:B------:R-:W-:Y:S01]  /*3390*/  IMAD.MOV.U32 R0, RZ, RZ, 0x1 ;  /* 0x00000001ff007424 */ /* 0x000fe200078e00ff */
[----:B------:R-:W-:Y:S01]  /*33a0*/  UIADD3 UR6, UPT, UPT, UR6, 0xb0, URZ ;  /* 0x000000b006067890 */ /* 0x000fe2000fffe0ff */
[----:B------:R-:W-:Y:S01]  /*33b0*/  SHF.L.U32 R3, R11, 0x1f, RZ ;  /* 0x0000001f0b037819 */ /* 0x000fe200000006ff */
[----:B------:R-:W-:-:S03]  /*33c0*/  UMOV UR5, 0x40 ;  /* 0x0000004000057882 */ /* 0x000fc60000000000 */
[----:B------:R-:W-:Y:S01]  /*33d0*/  UVIRTCOUNT.DEALLOC.SMPOOL 0x80 ;  /* 0x000000800000784c */ /* 0x000fe20000000000 */
[----:B--2---:R-:W-:Y:S02]  /*33e0*/  ULEA UR4, UR4, UR5, 0x18 ;  /* 0x0000000504047291 */ /* 0x004fe4000f8ec0ff */
[----:B------:R-:W-:-:S07]  /*33f0*/  ULEA UR5, UR18, UR6, 0x3 ;  /* 0x0000000612057291 */ /* 0x000fce000f8e18ff */
[----:B------:R2:W-:Y:S02]  /*3400*/  @P0 STS.U8 [UR4+0x1c], R0 ;  /* 0x00001c00ff000988 */ /* 0x0005e40008000004 */
[----:B------:R-:W3:Y:S02]  /*3410*/  SYNCS.PHASECHK.TRANS64.TRYWAIT P0, [UR5], R3 ;  /* 0x00000003ff0075a7 */ /* 0x000ee40008001105 */
[----:B--23--:R-:W-:Y:S05]  /*3420*/  @!P0 BRA `(.L_x_60) ;  /* 0x0000004000648947 */ /* 0x00cfea0003800000 */
.L_x_125:
[----:B------:R-:W-:-:S04]  /*3430*/  UIADD3 UR7, UPT, UPT, UR18, 0x1, URZ ;  /* 0x0000000112077890 */ /* 0x000fc8000fffe0ff */
[----:B------:R-:W-:-:S04]  /*3440*/  UISETP.NE.AND UP0, UPT, UR7, 0x4, UPT ;  /* 0x000000040700788c */ /* 0x000fc8000bf05270 */
[----:B------:R-:W-:Y:S02]  /*3450*/  USEL UR8, URZ, 0x1, UP0 ;  /* 0x00000001ff087887 */ /* 0x000fe40008000000 */
[----:B------:R-:W-:-:S04]  /*3460*/  USEL UR7, UR7, URZ, UP0 ;  /* 0x000000ff07077287 */ /* 0x000fc80008000000 */
[----:B------:R-:W-:Y:S01]  /*3470*/  ULEA UR5, UR7, UR6, 0x3 ;  /* 0x0000000607057291 */ /* 0x000fe2000f8e18ff */
[----:B------:R-:W-:-:S04]  /*3480*/  LOP3.LUT R2, R11, UR8, RZ, 0x3c, !PT ;  /* 0x000000080b027c12 */ /* 0x000fc8000f8e3cff */
[----:B--2---:R-:W-:-:S04]  /*3490*/  SHF.L.U32 R3, R2, 0x1f, RZ ;  /* 0x0000001f02037819 */ /* 0x004fc800000006ff */
[----:B------:R-:W2:Y:S02]  /*34a0*/  SYNCS.PHASECHK.TRANS64.TRYWAIT P0, [UR5], R3 ;  /* 0x00000003ff0075a7 */ /* 0x000ea40008001105 */
[----:B--2---:R-:W-:Y:S05]  /*34b0*/  @!P0 BRA `(.L_x_61) ;  /* 0x0000004000588947 */ /* 0x004fea0003800000 */
.L_x_127:
        /* <DEDUP_REMOVED lines=9> */
.L_x_129:
[----:B------:R-:W-:-:S04]  /*3550*/  UIADD3 UR7, UPT, UPT, UR7, 0x1, URZ ;  /* 0x0000000107077890 */ /* 0x000fc8000fffe0ff */
[----:B------:R-:W-:-:S04]  /*3560*/  UISETP.NE.AND UP0, UPT, UR7, 0x4, UPT ;  /* 0x000000040700788c */ /* 0x000fc8000bf05270 */
[----:B------:R-:W-:Y:S02]  /*3570*/  USEL UR5, URZ, 0x1, UP0 ;  /* 0x00000001ff057887 */ /* 0x000fe40008000000 */
[----:B------:R-:W-:-:S04]  /*3580*/  USEL UR7, UR7, URZ, UP0 ;  /* 0x000000ff07077287 */ /* 0x000fc80008000000 */
[----:B------:R-:W-:Y:S01]  /*3590*/  ULEA UR7, UR7, UR6, 0x3 ;  /* 0x0000000607077291 */ /* 0x000fe2000f8e18ff */
[----:B--2---:R-:W-:-:S04]  /*35a0*/  LOP3.LUT R3, R2, UR5, RZ, 0x3c, !PT ;  /* 0x0000000502037c12 */ /* 0x004fc8000f8e3cff */
[----:B------:R-:W-:-:S04]  /*35b0*/  SHF.L.U32 R3, R3, 0x1f, RZ ;  /* 0x0000001f03037819 */ /* 0x000fc800000006ff */
[----:B------:R-:W2:Y:S02]  /*35c0*/  SYNCS.PHASECHK.TRANS64.TRYWAIT P0, [UR7], R3 ;  /* 0x00000003ff0075a7 */ /* 0x000ea40008001107 */
[----:B--2---:R-:W-:Y:S05]  /*35d0*/  @!P0 BRA `(.L_x_63) ;  /* 0x0000004000408947 */ /* 0x004fea0003800000 */
.L_x_131:
[----:B------:R-:W-:Y:S01]  /*35e0*/  NOP ;  /* 0x0000000000007918 */ /* 0x000fe20000000000 */
[----:B--2---:R-:W2:Y:S01]  /*35f0*/  LDS R0, [UR4+0x14] ;  /* 0x00001404ff007984 */ /* 0x004ea20008000800 */
[----:B------:R-:W-:Y:S01]  /*3600*/  ULOP3.LUT UR6, UR19, 0xffff, URZ, 0xc0, !UPT ;  /* 0x0000ffff13067892 */ /* 0x000fe2000f8ec0ff */
[----:B------:R-:W-:Y:S01]  /*3610*/  UMOV UR8, 0xffff ;  /* 0x0000ffff00087882 */ /* 0x000fe20000000000 */
[----:B------:R-:W-:Y:S02]  /*3620*/  UMOV UR5, 0x1 ;  /* 0x0000000100057882 */ /* 0x000fe40000000000 */
[----:B------:R-:W-:-:S04]  /*3630*/  USHF.R.U32.HI UR6, URZ, 0x5, UR6 ;  /* 0x00000005ff067899 */ /* 0x000fc80008011606 */
[----:B------:R-:W-:Y:S02]  /*3640*/  USHF.L.U32 UR8, UR8, UR6, URZ ;  /* 0x0000000608087299 */ /* 0x000fe400080006ff */
[----:B------:R-:W-:-:S04]  /*3650*/  USHF.L.U32 UR5, UR5, UR6, URZ ;  /* 0x0000000605057299 */ /* 0x000fc800080006ff */
[----:B--2---:R-:W-:-:S04]  /*3660*/  LOP3.LUT R0, R0, UR8, RZ, 0xc0, !PT ;  /* 0x0000000800007c12 */ /* 0x004fc8000f8ec0ff */
[----:B------:R-:W-:-:S13]  /*3670*/  ISETP.NE.AND P0, PT, R0, UR8, PT ;  /* 0x0000000800007c0c */ /* 0x000fda000bf05270 */
[----:B------:R-:W-:Y:S05]  /*3680*/  @P0 BRA `(.L_x_64) ;  /* 0x0000000000580947 */ /* 0x000fea0003800000 */
[----:B------:R-:W2:Y:S02]  /*3690*/  LDS R0, [UR4+0x18] ;  /* 0x00001804ff007984 */ /* 0x000ea40008000800 */
[----:B--2---:R-:W-:-:S04]  /*36a0*/  LOP3.LUT R0, R0, UR5, RZ, 0xc0, !PT ;  /* 0x0000000500007c12 */ /* 0x004fc8000f8ec0ff */
[----:B------:R-:W-:-:S13]  /*36b0*/  ISETP.NE.AND P0, PT, R0, UR5, PT ;  /* 0x0000000500007c0c */ /* 0x000fda000bf05270 */
[----:B------:R-:W-:Y:S05]  /*36c0*/  @P0 BRA `(.L_x_65) ;  /* 0x00000000003c0947 */ /* 0x000fea0003800000 */
[----:B------:R-:W2:Y:S01]  /*36d0*/  S2R R2, SR_LANEID ;  /* 0x0000000000027919 */ /* 0x000ea20000000000 */
[----:B------:R-:W-:Y:S01]  /*36e0*/  ULOP3.LUT UR8, URZ, UR8, URZ, 0x33, !UPT ;  /* 0x00000008ff087292 */ /* 0x000fe2000f8e33ff */
[----:B------:R-:W-:Y:S01]  /*36f0*/  LOP3.LUT R4, RZ, UR5, RZ, 0x33, !PT ;  /* 0x00000005ff047c12 */ /* 0x000fe2000f8e33ff */
[----:B------:R-:W-:Y:S02]  /*3700*/  VOTEU.ANY UR7, UPT, PT ;  /* 0x0000000000077886 */ /* 0x000fe400038e0100 */
[----:B------:R-:W-:Y:S01]  /*3710*/  UFLO.U32 UR7, UR7 ;  /* 0x00000007000772bd */ /* 0x000fe200080e0000 */
[----:B------:R-:W3:Y:S01]  /*3720*/  REDUX UR5, R4 ;  /* 0x00000000040573c4 */ /* 0x000ee20000000000 */
[----:B------:R-:W-:-:S06]  /*3730*/  IMAD.U32 R0, RZ, RZ, UR8 ;  /* 0x00000008ff007e24 */ /* 0x000fcc000f8e00ff */
[----:B------:R1:W-:Y:S01]  /*3740*/  UTCATOMSWS.AND URZ, UR8 ;  /* 0x0000000800ff79e3 */ /* 0x0003e20008000000 */
[----:B------:R-:W4:Y:S01]  /*3750*/  REDUX UR6, R0 ;  /* 0x00000000000673c4 */ /* 0x000f220000000000 */
[----:B--2---:R-:W-:Y:S01]  /*3760*/  ISETP.EQ.U32.AND P0, PT, R2, UR7, PT ;  /* 0x0000000702007c0c */ /* 0x004fe2000bf02070 */
[----:B---3--:R-:W-:Y:S01]  /*3770*/  IMAD.U32 R2, RZ, RZ, UR5 ;  /* 0x00000005ff027e24 */ /* 0x008fe2000f8e00ff */
[----:B----4-:R-:W-:-:S11]  /*3780*/  MOV R3, UR6 ;  /* 0x0000000600037c02 */ /* 0x010fd60008000f00 */
[----:B------:R1:W-:Y:S04]  /*3790*/  @P0 ATOMS.AND RZ, [UR4+0x14], R3 ;  /* 0x00001403ffff098c */ /* 0x0003e8000a800004 */
[----:B------:R1:W-:Y:S01]  /*37a0*/  @P0 ATOMS.AND RZ, [UR4+0x18], R2 ;  /* 0x00001802ffff098c */ /* 0x0003e2000a800004 */
[----:B------:R-:W-:Y:S05]  /*37b0*/  BRA `(.L_x_66) ;  /* 0x0000000000147947 */ /* 0x000fea0003800000 */
.L_x_65:
[----:B------:R-:W-:Y:S02]  /*37c0*/  MOV R2, 0x37e0 ;  /* 0x000037e000027802 */ /* 0x000fe40000000f00 */
[----:B-1--45:R-:W-:Y:S05]  /*37d0*/  CALL.REL.NOINC `($__internal_0_$__cuda_sm10x_tcgen05_guardrail_trap_col_being_dealloced_not_returned_by_alloc) ;  /* 0x00000040009c7944 */ /* 0x032fea0003c00000 */
[----:B------:R-:W-:Y:S05]  /*37e0*/  BRA `(.L_x_66) ;  /* 0x0000000000087947 */ /* 0x000fea0003800000 */
.L_x_64:
[----:B------:R-:W-:Y:S02]  /*37f0*/  MOV R2, 0x3810 ;  /* 0x0000381000027802 */ /* 0x000fe40000000f00 */
[----:B-1--45:R-:W-:Y:S05]  /*3800*/  CALL.REL.NOINC `($__internal_2_$__cuda_sm10x_tcgen05_guardrail_trap_unallocated_columns_being_dealloced) ;  /* 0x0000004000a87944 */ /* 0x032fea0003c00000 */
.L_x_66:
[----:B------:R-:W-:Y:S01]  /*3810*/  NOP ;  /* 0x0000000000007918 */ /* 0x000fe20000000000 */
[----:B-1----:R-:W-:Y:S05]  /*3820*/  EXIT ;  /* 0x000000000000794d */ /* 0x002fea0003800000 */
.L_x_48:
[----:B------:R-:W-:-:S09]  /*3830*/  UISETP.NE.OR UP2, UPT, UR8, 0x3, !UP2 ;  /* 0x000000030800788c */ /* 0x000fd2000d745670 */
[----:B------:R-:W-:Y:S05]  /*3840*/  BRA.U UP2, `(.L_x_67) ;  /* 0x0000000d02407547 */ /* 0x000fea000b800000 */
[----:B------:R-:W1:Y:S01]  /*3850*/  LDC R0, c[0x0][0xb30] ;  /* 0x0002cc00ff007b82 */ /* 0x000e620000000800 */
[----:B------:R-:W2:Y:S01]  /*3860*/  LDCU.64 UR8, c[0x0][0x888] ;  /* 0x00011100ff0877ac */ /* 0x000ea20008000a00 */
[----:B------:R-:W-:Y:S02]  /*3870*/  HFMA2 R29, -RZ, RZ, 0, 0 ;  /* 0x00000000ff1d7431 */ /* 0x000fe400000001ff */
[----:B------:R-:W-:Y:S01]  /*3880*/  IMAD.MOV.U32 R31, RZ, RZ, 0x1 ;  /* 0x00000001ff1f7424 */ /* 0x000fe200078e00ff */
[----:B------:R-:W-:Y:S01]  /*3890*/  MOV R23, 0x1000 ;  /* 0x0000100000177802 */ /* 0x000fe20000000f00 */
[----:B------:R-:W4:Y:S01]  /*38a0*/  LDCU.64 UR4, c[0x0][0x890] ;  /* 0x00011200ff0477ac */ /* 0x000f220008000a00 */
[----:B------:R-:W-:Y:S01]  /*38b0*/  IMAD.MOV.U32 R30, RZ, RZ, RZ ;  /* 0x000000ffff1e7224 */ /* 0x000fe200078e00ff */
[----:B------:R-:W3:Y:S01]  /*38c0*/  LDC R19, c[0x0][0x370] ;  /* 0x0000dc00ff137b82 */ /* 0x000ee20000000800 */
[----:B------:R-:W-:Y:S01]  /*38d0*/  UMOV UR7, 0x400 ;  /* 0x0000040000077882 */ /* 0x000fe20000000000 */
[----:B------:R-:W-:-:S02]  /*38e0*/  UPLOP3.LUT UP1, UPT, UPT, UPT, UPT, 0x40, 0x4 ;  /* 0x000000000004789c */ /* 0x000fc40003f2e870 */
[----:B------:R-:W-:-:S04]  /*38f0*/  ULEA UR7, UR37, UR7, 0x18 ;  /* 0x0000000725077291 */ /* 0x000fc8000f8ec0ff */
[----:B------:R-:W3:Y:S01]  /*3900*/  LDC R2, c[0x0][0xb0c] ;  /* 0x0002c300ff027b82 */ /* 0x000ee20000000800 */
[----:B------:R-:W-:Y:S02]  /*3910*/  UIADD3 UR13, UPT, UPT, UR7, 0x48, URZ ;  /* 0x00000048070d7890 */ /* 0x000fe4000fffe0ff */
[----:B--2---:R-:W-:Y:S02]  /*3920*/  UISETP.NE.U32.AND UP2, UPT, UR8, URZ, UPT ;  /* 0x000000ff0800728c */ /* 0x004fe4000bf45070 */
[----:B------:R-:W-:Y:S02]  /*3930*/  UIADD3 UR17, UPT, UPT, UR7, 0x40, URZ ;  /* 0x0000004007117890 */ /* 0x000fe4000fffe0ff */
[----:B----4-:R-:W-:Y:S01]  /*3940*/  UISETP.NE.U32.AND UP3, UPT, UR4, URZ, UPT ;  /* 0x000000ff0400728c */ /* 0x010fe2000bf65070 */
[----:B------:R-:W2:Y:S01]  /*3950*/  LDC R18, c[0x0][0xb20] ;  /* 0x0002c800ff127b82 */ /* 0x000ea20000000800 */
[----:B-1----:R-:W-:Y:S01]  /*3960*/  ISETP.NE.AND P1, PT, R0, 0x1, PT ;  /* 0x000000010000780c */ /* 0x002fe20003f25270 */
[----:B------:R-:W-:-:S02]  /*3970*/  UISETP.NE.AND.EX UP2, UPT, UR9, URZ, UPT, UP2 ;  /* 0x000000ff0900728c */ /* 0x000fc4000bf45320 */
[----:B------:R-:W-:Y:S02]  /*3980*/  UPRMT UR13, UR37, 0x654, UR13 ;  /* 0x00000654250d7896 */ /* 0x000fe4000800000d */
[----:B------:R-:W-:Y:S02]  /*3990*/  UISETP.NE.AND.EX UP3, UPT, UR5, URZ, UPT, UP3 ;  /* 0x000000ff0500728c */ /* 0x000fe4000bf65330 */
[----:B------:R-:W1:Y:S08]  /*39a0*/  LDC.64 R32, c[0x0][0x348] ;  /* 0x0000d200ff207b82 */ /* 0x000e700000000a00 */
[----:B------:R-:W4:Y:S08]  /*39b0*/  LDC.64 R16, c[0x0][0xb10] ;  /* 0x0002c400ff107b82 */ /* 0x000f300000000a00 */
[----:B------:R-:W1:Y:S08]  /*39c0*/  LDC.64 R6, c[0x0][0xb18] ;  /* 0x0002c600ff067b82 */ /* 0x000e700000000a00 */
[----:B------:R-:W1:Y:S08]  /*39d0*/  LDC.64 R4, c[0x0][0xb28] ;  /* 0x0002ca00ff047b82 */ /* 0x000e700000000a00 */
[----:B--23--:R-:W1:Y:S02]  /*39e0*/  LDC R22, c[0x0][0x374] ;  /* 0x0000dd00ff167b82 */ /* 0x00ce640000000800 */
.L_x_76:
[C---:B------:R-:W-:Y:S02]  /*39f0*/  LEA R0, R30.reuse, UR7, 0x3 ;  /* 0x000000071e007c11 */ /* 0x040fe4000f8e18ff */
[----:B------:R-:W-:Y:S02]  /*3a00*/  SHF.L.U32 R3, R29, 0x1f, RZ ;  /* 0x0000001f1d037819 */ /* 0x000fe400000006ff */
[----:B------:R-:W-:Y:S02]  /*3a10*/  LEA R24, R30, UR7, 0x4 ;  /* 0x000000071e187c11 */ /* 0x000fe4000f8e20ff */
[----:B--2---:R-:W2:Y:S02]  /*3a20*/  SYNCS.PHASECHK.TRANS64.TRYWAIT P0, [R0+URZ+0x70], R3 ;  /* 0x00007003000075a7 */ /* 0x004ea400080011ff */
[----:B--2---:R-:W-:Y:S05]  /*3a30*/  @!P0 BRA `(.L_x_68) ;  /* 0x0000003c00408947 */ /* 0x004fea0003800000 */
.L_x_132:
[----:B------:R-:W-:Y:S01]  /*3a40*/  ISETP.GE.AND P0, PT, R40, 0x1, PT ;  /* 0x000000012800780c */ /* 0x000fe20003f06270 */
[----:B------:R-:W3:Y:S01]  /*3a50*/  LDS.128 R24, [R24+0x100] ;  /* 0x0001000018187984 */ /* 0x000ee20000000c00 */
[----:B--2---:R-:W-:Y:S01]  /*3a60*/  VIADD R0, R0, 0x80 ;  /* 0x0000008000007836 */ /* 0x004fe20000000000 */
[----:B------:R-:W-:Y:S01]  /*3a70*/  @!PT LDS RZ, [RZ] ;  /* 0x00000000fffff984 */ /* 0x000fe20000000800 */
[----:B------:R-:W-:Y:S01]  /*3a80*/  @!PT LDS RZ, [RZ] ;  /* 0x00000000fffff984 */ /* 0x000fe20000000800 */
[----:B------:R-:W-:Y:S01]  /*3a90*/  @!PT LDS RZ, [RZ] ;  /* 0x00000000fffff984 */ /* 0x000fe20000000800 */
[----:B------:R-:W-:Y:S01]  /*3aa0*/  @!PT LDS RZ, [RZ] ;  /* 0x00000000fffff984 */ /* 0x000fe20000000800 */
[----:B------:R2:W-:Y:S06]  /*3ab0*/  MEMBAR.ALL.CTA ;  /* 0x0000000000007992 */ /* 0x0005ec0000008000 */
[----:B--2---:R-:W2:Y:S01]  /*3ac0*/  FENCE.VIEW.ASYNC.S ;  /* 0x00000000000073c6 */ /* 0x004ea20000000000 */
[----:B------:R-:W-:Y:S04]  /*3ad0*/  PRMT R0, RZ, 0x654, R0 ;  /* 0x00000654ff007816 */ /* 0x000fe80000000000 */
[----:B--2---:R2:W-:Y:S01]  /*3ae0*/  SYNCS.ARRIVE.TRANS64.RED.A1T0 RZ, [R0+URZ], RZ ;  /* 0x000000ff00ff79a7 */ /* 0x0045e200081004ff */
[----:B---3--:R-:W-:Y:S11]  /*3af0*/  LOP3.LUT P3, RZ, R26, 0x1, RZ, 0xc0, !PT ;  /* 0x000000011aff7812 */ /* 0x008ff6000786c0ff */
[----:B------:R-:W-:Y:S02]  /*3b00*/  @!UPT UIADD3 URZ, UPT, UPT, URZ, URZ, URZ ;  /* 0x000000fffffff290 */ /* 0x000fe4000fffe0ff */
[----:B------:R-:W-:Y:S02]  /*3b10*/  @P3 MOV R13, R24 ;  /* 0x00000018000d3202 */ /* 0x000fe40000000f00 */
[----:B------:R-:W-:Y:S01]  /*3b20*/  @P3 LOP3.LUT R8, R25, 0xffff, RZ, 0xc0, !PT ;  /* 0x0000ffff19083812 */ /* 0x000fe200078ec0ff */
[----:B--2---:R-:W-:Y:S06]  /*3b30*/  @!P0 BRA `(.L_x_69) ;  /* 0x0000000000a48947 */ /* 0x004fec0003800000 */
[----:B-1----:R-:W-:Y:S01]  /*3b40*/  IMAD.HI.U32 R35, R22, R7, RZ ;  /* 0x0000000716237227 */ /* 0x002fe200078e00ff */
[----:B------:R-:W-:Y:S02]  /*3b50*/  ISETP.NE.AND P0, PT, R6, 0x1, PT ;  /* 0x000000010600780c */ /* 0x000fe40003f05270 */
[----:B------:R-:W-:Y:S01]  /*3b60*/  ISETP.NE.AND P2, PT, R40, 0x1, PT ;  /* 0x000000012800780c */ /* 0x000fe20003f45270 */
[----:B----4-:R-:W-:Y:S01]  /*3b70*/  IMAD.HI.U32 R34, R19, R16, RZ ;  /* 0x0000001013227227 */ /* 0x010fe200078e00ff */
[----:B------:R-:W-:Y:S02]  /*3b80*/  SHF.R.U32.HI R35, RZ, R18, R35 ;  /* 0x00000012ff237219 */ /* 0x000fe40000011623 */
[----:B------:R-:W-:Y:S01]  /*3b90*/  ISETP.NE.AND P4, PT, R2, 0x1, PT ;  /* 0x000000010200780c */ /* 0x000fe20003f85270 */
[----:B------:R-:W-:Y:S01]  /*3ba0*/  IMAD.HI.U32 R36, R13, R16, RZ ;  /* 0x000000100d247227 */ /* 0x000fe200078e00ff */
[----:B------:R-:W-:Y:S02]  /*3bb0*/  SHF.R.U32.HI R34, RZ, R17, R34 ;  /* 0x00000011ff227219 */ /* 0x000fe40000011622 */
[----:B------:R-:W-:Y:S01]  /*3bc0*/  SEL R3, R22, R35, !P0 ;  /* 0x0000002316037207 */ /* 0x000fe20004000000 */
[C---:B------:R-:W-:Y:S01]  /*3bd0*/  IMAD.HI.U32 R35, R8.reuse, R7, RZ ;  /* 0x0000000708237227 */ /* 0x040fe200078e00ff */
[----:B------:R-:W-:Y:S02]  /*3be0*/  SEL R11, R19, R34, !P4 ;  /* 0x00000022130b7207 */ /* 0x000fe40006000000 */
[----:B------:R-:W-:Y:S01]  /*3bf0*/  SHF.R.U32.HI R36, RZ, R17, R36 ;  /* 0x00000011ff247219 */ /* 0x000fe20000011624 */
[----:B------:R-:W-:Y:S01]  /*3c00*/  IMAD.HI.U32 R38, R3, R4, RZ ;  /* 0x0000000403267227 */ /* 0x000fe200078e00ff */
[----:B------:R-:W-:Y:S03]  /*3c10*/  SHF.R.U32.HI R35, RZ, R18, R35 ;  /* 0x00000012ff237219 */ /* 0x000fe60000011623 */
[----:B------:R-:W-:Y:S01]  /*3c20*/  IMAD.HI.U32 R34, R11, R4, RZ ;  /* 0x000000040b227227 */ /* 0x000fe200078e00ff */
[----:B------:R-:W-:Y:S02]  /*3c30*/  @P2 SHF.R.U32.HI R3, RZ, R5, R38 ;  /* 0x00000005ff032219 */ /* 0x000fe40000011626 */
[----:B------:R-:W-:Y:S02]  /*3c40*/  SEL R9, R8, R35, !P0 ;  /* 0x0000002308097207 */ /* 0x000fe40004000000 */
[----:B------:R-:W-:Y:S01]  /*3c50*/  @P2 SHF.R.U32.HI R11, RZ, R5, R34 ;  /* 0x00000005ff0b2219 */ /* 0x000fe20000011622 */
[C---:B------:R-:W-:Y:S01]  /*3c60*/  IMAD R10, R40.reuse, R3, RZ ;  /* 0x00000003280a7224 */ /* 0x040fe200078e02ff */
[----:B------:R-:W-:Y:S01]  /*3c70*/  SEL R3, R13, R36, !P4 ;  /* 0x000000240d037207 */ /* 0x000fe20006000000 */
[C---:B------:R-:W-:Y:S03]  /*3c80*/  IMAD.HI.U32 R14, R9.reuse, R4, RZ ;  /* 0x00000004090e7227 */ /* 0x040fe600078e00ff */
[----:B------:R-:W-:Y:S01]  /*3c90*/  ISETP.GE.AND P0, PT, R9, R10, PT ;  /* 0x0000000a0900720c */ /* 0x000fe20003f06270 */
[C---:B------:R-:W-:Y:S01]  /*3ca0*/  IMAD R12, R40.reuse, R11, RZ ;  /* 0x0000000b280c7224 */ /* 0x040fe200078e02ff */
[-C--:B------:R-:W-:Y:S04]  /*3cb0*/  SHF.R.U32.HI R14, RZ, R5.reuse, R14 ;  /* 0x00000005ff0e7219 */ /* 0x080fe8000001160e */
[----:B------:R-:W-:Y:S02]  /*3cc0*/  ISETP.GE.OR P0, PT, R3, R12, P0 ;  /* 0x0000000c0300720c */ /* 0x000fe40000706670 */
[----:B------:R-:W-:Y:S05]  /*3cd0*/  SEL R15, R9, R14, !P2 ;  /* 0x0000000e090f7207 */ /* 0x000fea0005000000 */
[----:B------:R-:W-:Y:S04]  /*3ce0*/  IMAD.MOV R14, RZ, RZ, -R15 ;  /* 0x000000ffff0e7224 */ /* 0x000fe800078e0a0f */
[----:B------:R-:W-:Y:S02]  /*3cf0*/  IMAD R14, R40, R14, R9 ;  /* 0x0000000e280e7224 */ /* 0x000fe400078e0209 */
[C---:B------:R-:W-:Y:S05]  /*3d00*/  @!P0 IMAD.HI.U32 R10, R3.reuse, R4, RZ ;  /* 0x00000004030a8227 */ /* 0x040fea00078e00ff */
[----:B------:R-:W-:Y:S04]  /*3d10*/  @!P0 SHF.R.U32.HI R10, RZ, R5, R10 ;  /* 0x00000005ff0a8219 */ /* 0x000fe8000001160a */
[----:B------:R-:W-:Y:S01]  /*3d20*/  @!P0 SEL R0, R3, R10, !P2 ;  /* 0x0000000a03008207 */ /* 0x000fe20005000000 */
[----:B------:R-:W-:Y:S03]  /*3d30*/  IMAD.MOV R10, RZ, RZ, -R3 ;  /* 0x000000ffff0a7224 */ /* 0x000fe600078e0a03 */
[----:B------:R-:W-:Y:S01]  /*3d40*/  @!P0 IADD3 R15, PT, PT, R15, -R0, RZ ;  /* 0x800000000f0f8210 */ /* 0x000fe20007ffe0ff */
[----:B------:R-:W-:Y:S01]  /*3d50*/  @!P0 IMAD R0, R11, R14, R0 ;  /* 0x0000000e0b008224 */ /* 0x000fe200078e0200 */
[----:B------:R-:W-:Y:S01]  /*3d60*/  IADD3 R11, PT, PT, -R9, RZ, RZ ;  /* 0x000000ff090b7210 */ /* 0x000fe20007ffe1ff */
[----:B------:R-:W-:Y:S02]  /*3d70*/  IMAD R13, R2, R10, R13 ;  /* 0x0000000a020d7224 */ /* 0x000fe400078e020d */
[----:B------:R-:W-:Y:S02]  /*3d80*/  @!P0 IMAD R9, R15, R40, R3 ;  /* 0x000000280f098224 */ /* 0x000fe400078e0203 */
[----:B------:R-:W-:Y:S02]  /*3d90*/  @!P0 IMAD.MOV.U32 R3, RZ, RZ, R0 ;  /* 0x000000ffff038224 */ /* 0x000fe400078e0000 */
[----:B------:R-:W-:Y:S02]  /*3da0*/  IMAD R8, R6, R11, R8 ;  /* 0x0000000b06087224 */ /* 0x000fe400078e0208 */
[----:B------:R-:W-:Y:S02]  /*3db0*/  IMAD R13, R3, R2, R13 ;  /* 0x00000002030d7224 */ /* 0x000fe400078e020d */
[----:B------:R-:W-:Y:S02]  /*3dc0*/  IMAD R8, R9, R6, R8 ;  /* 0x0000000609087224 */ /* 0x000fe400078e0208 */
.L_x_69:
[----:B------:R-:W-:Y:S05]  /*3dd0*/  BRA.U UP1, `(.L_x_70) ;  /* 0x0000000101107547 */ /* 0x000fea000b800000 */
[----:B------:R-:W-:Y:S04]  /*3de0*/  MOV R0, UR6 ;  /* 0x0000000600007c02 */ /* 0x000fe80008000f00 */
[----:B------:R-:W-:Y:S04]  /*3df0*/  SHF.L.U32 R3, R0, 0x1f, RZ ;  /* 0x0000001f00037819 */ /* 0x000fe800000006ff */
[----:B------:R-:W2:Y:S02]  /*3e00*/  SYNCS.PHASECHK.TRANS64.TRYWAIT P0, [UR7+0x68], R3 ;  /* 0x00006803ff0075a7 */ /* 0x000ea40008001107 */
[----:B--2---:R-:W-:Y:S05]  /*3e10*/  @!P0 BRA `(.L_x_71) ;  /* 0x00000038005c8947 */ /* 0x004fea0003800000 */
.L_x_70:
[----:B------:R-:W-:Y:S02]  /*3e20*/  R2UR UR19, R21 ;  /* 0x00000000151372ca */ /* 0x000fe400000e0000 */
[----:B------:R-:W-:Y:S02]  /*3e30*/  R2UR UR18, R20 ;  /* 0x00000000141272ca */ /* 0x000fe400000e0000 */
[----:B------:R-:W-:Y:S02]  /*3e40*/  ISETP.NE.U32.AND P2, PT, RZ, UR4, PT ;  /* 0x00000004ff007c0c */ /* 0x000fe4000bf45070 */
[----:B------:R-:W-:Y:S02]  /*3e50*/  SHF.L.U32 R12, R31, 0x1f, RZ ;  /* 0x0000001f1f0c7819 */ /* 0x000fe400000006ff */
[----:B------:R-:W-:Y:S05]  /*3e60*/  ISETP.NE.AND.EX P2, PT, RZ, UR5, PT, P2 ;  /* 0x00000005ff007c0c */ /* 0x000fea000bf45320 */
[----:B------:R-:W-:Y:S02]  /*3e70*/  USHF.L.U32 UR19, UR19, 0x6, URZ ;  /* 0x0000000613137899 */ /* 0x000fe400080006ff */
[----:B------:R-:W-:Y:S01]  /*3e80*/  USHF.L.U32 UR18, UR18, 0x7, URZ ;  /* 0x0000000712127899 */ /* 0x000fe200080006ff */
[----:B------:R-:W-:Y:S11]  /*3e90*/  BRA.U !UP3, `(.L_x_72) ;  /* 0x000000010b347547 */ /* 0x000ff6000b800000 */
[----:B------:R-:W-:Y:S01]  /*3ea0*/  UPLOP3.LUT UP0, UPT, UPT, UPT, UP2, 0x80, 0x8 ;  /* 0x000000000008789c */ /* 0x000fe20003f0f020 */
[----:B--2---:R-:W-:Y:S02]  /*3eb0*/  HFMA2 R0, -RZ, RZ, 0, 5.9604644775390625e-08 ;  /* 0x00000001ff007431 */ /* 0x004fe400000001ff */
[----:B------:R-:W-:Y:S03]  /*3ec0*/  IMAD.MOV.U32 R91, RZ, RZ, 0x1 ;  /* 0x00000001ff5b7424 */ /* 0x000fe600078e00ff */
[----:B------:R-:W-:Y:S05]  /*3ed0*/  PLOP3.LUT P0, PT, PT, PT, UP0, 0x80, 0x8 ;  /* 0x000000000008781c */ /* 0x000fea0003f0f008 */
[----:B------:R-:W2:Y:S01]  /*3ee0*/  @UP0 LDCU.64 UR10, c[0x0][0x888] ;  /* 0x00011100ff0a07ac */ /* 0x000ea20008000a00 */
[----:B------:R-:W-:Y:S07]  /*3ef0*/  @UP0 UIMAD UR8, UR36, UR4, URZ ;  /* 0x00000004240802a4 */ /* 0x000fee000f8e02ff */
[----:B------:R-:W-:Y:S01]  /*3f00*/  @!P0 PRMT R91, R0, 0x7610, R91 ;  /* 0x00007610005b8816 */ /* 0x000fe2000000005b */
[----:B--2---:R-:W-:Y:S03]  /*3f10*/  @UP0 UIMAD.WIDE UR10, UR8, 0x4, UR10 ;  /* 0x00000004080a08a5 */ /* 0x004fe6000f8e020a */
[----:B------:R-:W2:Y:S03]  /*3f20*/  @!UP0 LDCU UR8, c[0x0][0x880] ;  /* 0x00011000ff0887ac */ /* 0x000ea60008000800 */
[----:B------:R-:W-:Y:S01]  /*3f30*/  IMAD.U32 R10, RZ, RZ, UR10 ;  /* 0x0000000aff0a7e24 */ /* 0x000fe2000f8e00ff */
[----:B------:R-:W-:Y:S05]  /*3f40*/  MOV R11, UR11 ;  /* 0x0000000b000b7c02 */ /* 0x000fea0008000f00 */
[----:B-----5:R3:W5:Y:S02]  /*3f50*/  @P0 LDG.E R50, desc[UR46][R10.64] ;  /* 0x0000002e0a320981 */ /* 0x020764000c1e1900 */
[----:B--23--:R-:W-:Y:S07]  /*3f60*/  @!P0 IMAD.U32 R50, RZ, RZ, UR8 ;  /* 0x00000008ff328e24 */ /* 0x00cfee000f8e00ff */
.L_x_72:
[----:B-----5:R-:W-:Y:S01]  /*3f70*/  @!P2 ISETP.EQ.AND P0, PT, R50, RZ, PT ;  /* 0x000000ff3200a20c */ /* 0x020fe20003f02270 */
[----:B------:R-:W-:Y:S01]  /*3f80*/  @!UPT UIADD3 URZ, UPT, UPT, URZ, URZ, URZ ;  /* 0x000000fffffff290 */ /* 0x000fe2000fffe0ff */
[----:B------:R-:W-:Y:S11]  /*3f90*/  @!P2 BRA `(.L_x_73) ;  /* 0x000000000014a947 */ /* 0x000ff60003800000 */
[----:B------:R-:W-:Y:S02]  /*3fa0*/  LOP3.LUT P2, RZ, R91, 0xff, RZ, 0xc0, !PT ;  /* 0x000000ff5bff7812 */ /* 0x000fe4000784c0ff */
[----:B------:R-:W-:Y:S04]  /*3fb0*/  PLOP3.LUT P0, PT, PT, PT, UP0, 0x80, 0x8 ;  /* 0x000000000008781c */ /* 0x000fe80003f0f008 */
[----:B------:R-:W-:Y:S07]  /*3fc0*/  PLOP3.LUT P0, PT, P0, PT, PT, 0x8, 0x80 ;  /* 0x000000000080781c */ /* 0x000fee000070e170 */
[----:B------:R-:W-:Y:S11]  /*3fd0*/  @P2 ISETP.EQ.AND P0, PT, R50, RZ, PT ;  /* 0x000000ff3200220c */ /* 0x000ff60003f02270 */
[----:B------:R-:W-:Y:S02]  /*3fe0*/  @!UPT UIADD3 URZ, UPT, UPT, URZ, URZ, URZ ;  /* 0x000000fffffff290 */ /* 0x000fe4000fffe0ff */
.L_x_73:
[----:B------:R-:W3:Y:S01]  /*3ff0*/  SYNCS.PHASECHK.TRANS64.TRYWAIT P2, [UR7+0x50], R12 ;  /* 0x0000500cff0075a7 */ /* 0x000ee20008041107 */
[----:B------:R-:W-:Y:S04]  /*4000*/  ELECT P4, URZ, PT ;  /* 0x0000000000ff782f */ /* 0x000fe80003880000 */
[----:B------:R-:W-:Y:S11]  /*4010*/  PLOP3.LUT P4, PT, P0, P4, PT, 0xf2, 0x2f ;  /* 0x00000000002f781c */ /* 0x000ff60000789e72 */
[----:B------:R-:W-:Y:S02]  /*4020*/  @!UPT UIADD3 URZ, UPT, UPT, URZ, URZ, URZ ;  /* 0x000000fffffff290 */ /* 0x000fe4000fffe0ff */
[----:B-1----:R-:W-:Y:S05]  /*4030*/  @!P4 IADD3 R21, P0, PT, R32, 0x580, RZ ;  /* 0x000005802015c810 */ /* 0x002fea0007f1e0ff */
[----:B------:R-:W-:Y:S01]  /*4040*/  @!P4 IMAD.X R20, RZ, RZ, R33, P0 ;  /* 0x000000ffff14c224 */ /* 0x000fe200000e0621 */
[----:B---3--:R-:W-:Y:S07]  /*4050*/  @!P2 BRA `(.L_x_74) ;  /* 0x0000003400e4a947 */ /* 0x008fee0003800000 */
.L_x_135:
[----:B------:R-:W3:Y:S01]  /*4060*/  LDC.64 R14, c[0x0][0xb10] ;  /* 0x0002c400ff0e7b82 */ /* 0x000ee20000000a00 */
[----:B------:R-:W-:Y:S01]  /*4070*/  @!P4 R2UR UR8, R20 ;  /* 0x000000001408c2ca */ /* 0x000fe200000e0000 */
[----:B------:R-:W-:Y:S01]  /*4080*/  VOTEU.ALL UP1, P4 ;  /* 0x0000000000ff7886 */ /* 0x000fe20002020000 */
[----:B------:R-:W-:Y:S01]  /*4090*/  @!P4 R2UR UR9, R21 ;  /* 0x000000001509c2ca */ /* 0x000fe200000e0000 */
[----:B------:R-:W-:Y:S01]  /*40a0*/  UMOV UR10, 0x0 ;  /* 0x00000000000a7882 */ /* 0x000fe20000000000 */
[----:B------:R-:W-:Y:S03]  /*40b0*/  UMOV UR11, 0x10000000 ;  /* 0x10000000000b7882 */ /* 0x000fe60000000000 */
[----:B------:R-:W5:Y:S01]  /*40c0*/  LDC.64 R10, c[0x0][0xb18] ;  /* 0x0002c600ff0a7b82 */ /* 0x000f620000000a00 */
[----:B------:R-:W-:Y:S01]  /*40d0*/  @!UP1 UIADD3 UR16, UPT, UPT, UR7, 0x200, URZ ;  /* 0x0000020007109890 */ /* 0x000fe2000fffe0ff */
[----:B------:R-:W-:Y:S01]  /*40e0*/  @P3 SHF.R.U32.HI R28, RZ, 0x10, R25 ;  /* 0x00000010ff1c3819 */ /* 0x000fe20000011619 */
[----:B------:R-:W-:Y:S01]  /*40f0*/  VOTEU.ALL UP1, P4 ;  /* 0x0000000000ff7886 */ /* 0x000fe20002020000 */
[----:B------:R-:W-:Y:S01]  /*4100*/  UMOV UR20, UR36 ;  /* 0x0000002400147c82 */ /* 0x000fe20008000000 */
[----:B------:R-:W-:Y:S03]  /*4110*/  VIADD R30, R30, 0x1 ;  /* 0x000000011e1e7836 */ /* 0x000fe60000000000 */
[----:B--2---:R-:W2:Y:S01]  /*4120*/  @!P1 LDC R0, c[0x0][0xb20] ;  /* 0x0002c800ff009b82 */ /* 0x004ea20000000800 */
[----:B------:R-:W-:Y:S01]  /*4130*/  IMAD.U32 R21, RZ, RZ, UR8 ;  /* 0x00000008ff157e24 */ /* 0x000fe2000f8e00ff */
[----:B------:R-:W-:Y:S06]  /*4140*/  UPRMT UR8, UR37, 0x654, UR17 ;  /* 0x0000065425087896 */ /* 0x000fec0008000011 */
[----:B-1----:R-:W1:Y:S01]  /*4150*/  @!P1 LDC R3, c[0x0][0xb0c] ;  /* 0x0002c300ff039b82 */ /* 0x002e620000000800 */
[----:B------:R-:W-:Y:S01]  /*4160*/  IMAD.U32 R20, RZ, RZ, UR9 ;  /* 0x00000009ff147e24 */ /* 0x000fe2000f8e00ff */
[----:B------:R-:W-:Y:S04]  /*4170*/  @!P4 R2UR UR15, R21 ;  /* 0x00000000150fc2ca */ /* 0x000fe800000e0000 */
[----:B------:R-:W-:Y:S01]  /*4180*/  @!P4 R2UR UR14, R20 ;  /* 0x00000000140ec2ca */ /* 0x000fe200000e0000 */
[----:B------:R-:W-:Y:S11]  /*4190*/  @!P4 IMAD.MOV.U32 R20, RZ, RZ, 0x1000 ;  /* 0x00001000ff14c424 */ /* 0x000ff600078e00ff */
[----:B------:R-:W-:Y:S01]  /*41a0*/  @!UPT UIADD3 URZ, UPT, UPT, URZ, URZ, URZ ;  /* 0x000000fffffff290 */ /* 0x000fe2000fffe0ff */
[----:B------:R1:W-:Y:S01]  /*41b0*/  @!UP1 UTMALDG.3D [UR16], [UR14], desc[UR10] ;  /* 0x00000a100e0095b4 */ /* 0x0003e20008011000 */
[----:B------:R1:W-:Y:S02]  /*41c0*/  @!P4 SYNCS.ARRIVE.TRANS64.RED.A0TR RZ, [UR7+0x40], R20 ;  /* 0x00004014ffffc9a7 */ /* 0x0003e40008300407 */
[----:B-1----:R-:W-:Y:S01]  /*41d0*/  @!P1 ISETP.NE.AND P2, PT, R3, 0x1, PT ;  /* 0x000000010300980c */ /* 0x002fe20003f45270 */
[C---:B---3--:R-:W-:Y:S01]  /*41e0*/  @!P1 IMAD.HI.U32 R14, R13.reuse, R14, RZ ;  /* 0x0000000e0d0e9227 */ /* 0x048fe200078e00ff */
[----:B-----5:R-:W-:Y:S03]  /*41f0*/  @!P1 ISETP.NE.AND P0, PT, R10, 0x1, PT ;  /* 0x000000010a00980c */ /* 0x020fe60003f05270 */
[C---:B------:R-:W-:Y:S01]  /*4200*/  @!P1 IMAD.HI.U32 R11, R8.reuse, R11, RZ ;  /* 0x0000000b080b9227 */ /* 0x040fe200078e00ff */
[----:B------:R-:W-:Y:S04]  /*4210*/  @!P1 SHF.R.U32.HI R14, RZ, R15, R14 ;  /* 0x0000000fff0e9219 */ /* 0x000fe8000001160e */
[----:B--2---:R-:W-:Y:S01]  /*4220*/  @!P1 SHF.R.U32.HI R9, RZ, R0, R11 ;  /* 0x00000000ff099219 */ /* 0x004fe2000001160b */
[----:B------:R-:W-:Y:S01]  /*4230*/  SYNCS.ARRIVE.TRANS64.RED.A1T0 RZ, [UR8], RZ ;  /* 0x000000ffffff79a7 */ /* 0x000fe20008100408 */
[----:B------:R-:W-:Y:S02]  /*4240*/  @!P1 SEL R14, R13, R14, !P2 ;  /* 0x0000000e0d0e9207 */ /* 0x000fe40005000000 */
[----:B------:R-:W-:Y:S01]  /*4250*/  @!P1 SEL R9, R8, R9, !P0 ;  /* 0x0000000908099207 */ /* 0x000fe20004000000 */
[----:B------:R-:W1:Y:S04]  /*4260*/  SYNCS.PHASECHK.TRANS64.TRYWAIT P5, [UR7+0x58], R12 ;  /* 0x0000580cff0075a7 */ /* 0x000e6800080a1107 */
[----:B------:R-:W-:Y:S02]  /*4270*/  @!P1 IMAD.IADD R0, R9, 0x1, -R14 ;  /* 0x0000000109009824 */ /* 0x000fe400078e0a0e */
[----:B------:R-:W-:Y:S02]  /*4280*/  @!P1 IMAD.IADD R9, R14, 0x1, -R9 ;  /* 0x000000010e099824 */ /* 0x000fe400078e0a09 */
[----:B------:R-:W-:Y:S02]  /*4290*/  @!P1 IMAD R13, R0, R3, R13 ;  /* 0x00000003000d9224 */ /* 0x000fe400078e020d */
[----:B------:R-:W-:Y:S01]  /*42a0*/  @!P1 IMAD R8, R9, R10, R8 ;  /* 0x0000000a09089224 */ /* 0x000fe200078e0208 */
[----:B-1----:R-:W-:Y:S06]  /*42b0*/  @!P5 BRA `(.L_x_75) ;  /* 0x000000340064d947 */ /* 0x002fec0003800000 */
.L_x_137:
[----:B-1----:R-:W-:Y:S01]  /*42c0*/  @!P4 IADD3 R3, P0, PT, R32, 0x580, RZ ;  /* 0x000005802003c810 */ /* 0x002fe20007f1e0ff */
[----:B------:R-:W-:Y:S01]  /*42d0*/  VOTEU.ALL UP1, P4 ;  /* 0x0000000000ff7886 */ /* 0x000fe20002020000 */
[----:B------:R-:W-:Y:S01]  /*42e0*/  UMOV UR20, 0x0 ;  /* 0x0000000000147882 */ /* 0x000fe20000000000 */
[----:B------:R-:W-:Y:S01]  /*42f0*/  UMOV UR21, 0x10000000 ;  /* 0x1000000000157882 */ /* 0x000fe20000000000 */
[----:B------:R-:W-:Y:S01]  /*4300*/  @!P4 R2UR UR9, R3 ;  /* 0x000000000309c2ca */ /* 0x000fe200000e0000 */
[----:B------:R-:W-:Y:S01]  /*4310*/  @!P4 IMAD.X R0, RZ, RZ, R33, P0 ;  /* 0x000000ffff00c224 */ /* 0x000fe200000e0621 */
[----:B------:R-:W-:Y:S01]  /*4320*/  @!UP1 UIADD3 UR10, UPT, UPT, UR18, 0x40, URZ ;  /* 0x00000040120a9890 */ /* 0x000fe2000fffe0ff */
[----:B------:R-:W-:Y:S01]  /*4330*/  ISETP.NE.AND P0, PT, R30, 0x2, PT ;  /* 0x000000021e00780c */ /* 0x000fe20003f05270 */
[----:B------:R-:W-:Y:S01]  /*4340*/  UMOV UR11, UR19 ;  /* 0x00000013000b7c82 */ /* 0x000fe20008000000 */
[----:B------:R-:W-:Y:S01]  /*4350*/  UMOV UR12, UR36 ;  /* 0x00000024000c7c82 */ /* 0x000fe20008000000 */
[----:B------:R-:W-:Y:S01]  /*4360*/  @!P4 R2UR UR8, R0 ;  /* 0x000000000008c2ca */ /* 0x000fe200000e0000 */
[----:B------:R-:W-:Y:S01]  /*4370*/  IMAD.IADD R20, R8, 0x1, R83 ;  /* 0x0000000108147824 */ /* 0x000fe200078e0253 */
[----:B------:R-:W-:Y:S01]  /*4380*/  @P3 R2UR UR36, R28 ;  /* 0x000000001c2432ca */ /* 0x000fe200000e0000 */
[----:B------:R-:W-:Y:S01]  /*4390*/  IMAD.IADD R21, R13, 0x1, R90 ;  /* 0x000000010d157824 */ /* 0x000fe200078e025a */
[----:B------:R-:W-:Y:S02]  /*43a0*/  SEL R0, RZ, 0x1, P0 ;  /* 0x00000001ff007807 */ /* 0x000fe40000000000 */
[----:B------:R-:W-:Y:S01]  /*43b0*/  LOP3.LUT R31, R31, 0x1, RZ, 0x3c, !PT ;  /* 0x000000011f1f7812 */ /* 0x000fe200078e3cff */
[----:B------:R-:W-:Y:S01]  /*43c0*/  IMAD.U32 R10, RZ, RZ, UR9 ;  /* 0x00000009ff0a7e24 */ /* 0x000fe2000f8e00ff */
[----:B------:R-:W-:Y:S01]  /*43d0*/  @!UP1 UIADD3 UR9, UPT, UPT, UR7, 0x48, URZ ;  /* 0x0000004807099890 */ /* 0x000fe2000fffe0ff */
[----:B------:R-:W-:Y:S02]  /*43e0*/  LOP3.LUT R29, R29, R0, RZ, 0x3c, !PT ;  /* 0x000000001d1d7212 */ /* 0x000fe400078e3cff */
[----:B------:R-:W-:Y:S02]  /*43f0*/  SEL R30, R30, RZ, P0 ;  /* 0x000000ff1e1e7207 */ /* 0x000fe40000000000 */
[----:B------:R-:W-:Y:S01]  /*4400*/  IMAD.U32 R11, RZ, RZ, UR8 ;  /* 0x00000008ff0b7e24 */ /* 0x000fe2000f8e00ff */
[----:B------:R-:W-:Y:S01]  /*4410*/  @!P4 R2UR UR14, R10 ;  /* 0x000000000a0ec2ca */ /* 0x000fe200000e0000 */
[----:B------:R-:W-:Y:S01]  /*4420*/  @!UP1 UIADD3 UR8, UPT, UPT, UR7, 0x1200, URZ ;  /* 0x0000120007089890 */ /* 0x000fe2000fffe0ff */
[----:B------:R-:W-:Y:S02]  /*4430*/  VOTEU.ALL UP1, P4 ;  /* 0x0000000000ff7886 */ /* 0x000fe40002020000 */
[----:B------:R-:W-:Y:S11]  /*4440*/  @!P4 R2UR UR15, R11 ;  /* 0x000000000b0fc2ca */ /* 0x000ff600000e0000 */
[----:B------:R-:W-:Y:S02]  /*4450*/  @!UPT UIADD3 URZ, UPT, UPT, URZ, URZ, URZ ;  /* 0x000000fffffff290 */ /* 0x000fe4000fffe0ff */
[----:B------:R2:W-:Y:S01]  /*4460*/  @!UP1 UTMALDG.3D [UR8], [UR14], desc[UR20] ;  /* 0x000014080e0095b4 */ /* 0x0005e20008011000 */
[----:B------:R2:W-:Y:S01]  /*4470*/  @!P4 SYNCS.ARRIVE.TRANS64.RED.A0TR RZ, [UR7+0x48], R23 ;  /* 0x00004817ffffc9a7 */ /* 0x0005e20008300407 */
[----:B------:R-:W-:Y:S01]  /*4480*/  UPLOP3.LUT UP1, UPT, UPT, UPT, UPT, 0x80, 0x8 ;  /* 0x000000000008789c */ /* 0x000fe20003f2f070 */
[----:B------:R-:W-:Y:S01]  /*4490*/  SYNCS.ARRIVE.TRANS64.RED.A1T0 RZ, [UR13], RZ ;  /* 0x000000ffffff79a7 */ /* 0x000fe2000810040d */
[----:B------:R-:W-:Y:S09]  /*44a0*/  @P3 BRA `(.L_x_76) ;  /* 0xfffffff400503947 */ /* 0x000ff2000383ffff */
[----:B------:R-:W-:-:S04]  /*44b0*/  SHF.L.U32 R3, R31, 0x1f, RZ ;  /* 0x0000001f1f037819 */ /* 0x000fc800000006ff */
[----:B------:R-:W1:Y:S02]  /*44c0*/  SYNCS.PHASECHK.TRANS64.TRYWAIT P0, [UR7+0x50], R3 ;  /* 0x00005003ff0075a7 */ /* 0x000e640008001107 */
[----:B-1----:R-:W-:Y:S05]  /*44d0*/  @!P0 BRA `(.L_x_77) ;  /* 0x0000003000f48947 */ /* 0x002fea0003800000 */
.L_x_139:
[----:B-1----:R-:W-:-:S07]  /*44e0*/  MOV R0, UR7 ;  /* 0x0000000700007c02 */ /* 0x002fce0008000f00 */
.L_x_78:
[----:B-1----:R-:W-:-:S04]  /*44f0*/  SHF.L.U32 R3, R31, 0x1f, RZ ;  /* 0x0000001f1f037819 */ /* 0x002fc800000006ff */
[----:B------:R1:W3:Y:S03]  /*4500*/  SYNCS.PHASECHK.TRANS64.TRYWAIT P0, [R0+URZ+0x58], R3 ;  /* 0x00005803000075a7 */ /* 0x0002e600080011ff */
[----:B---3--:R-:W-:Y:S05]  /*4510*/  @!P0 NANOSLEEP.SYNCS 0x989680 ;  /* 0x009896800000895d */ /* 0x008fea0003900000 */
[----:B------:R-:W3:Y:S02]  /*4520*/  @!P0 SYNCS.PHASECHK.TRANS64 P0, [R0+URZ+0x58], R3 ;  /* 0x00005803000085a7 */ /* 0x000ee400080010ff */
[----:B--23--:R-:W-:Y:S05]  /*4530*/  @P0 EXIT ;  /* 0x000000000000094d */ /* 0x00cfea0003800000 */
[----:B------:R-:W-:Y:S05]  /*4540*/  BRA `(.L_x_78) ;  /* 0xfffffffc00e87947 */ /* 0x000fea000383ffff */
.L_x_67:
[----:B------:R-:W-:-:S06]  /*4550*/  UISETP.GE.AND UP1, UPT, UR8, 0x4, UPT ;  /* 0x000000040800788c */ /* 0x000fcc000bf26270 */
[----:B------:R-:W-:-:S13]  /*4560*/  PLOP3.LUT P0, PT, PT, PT, UP1, 0x80, 0x8 ;  /* 0x000000000008781c */ /* 0x000fda0003f0f018 */
[----:B------:R-:W-:Y:S05]  /*4570*/  @!P0 EXIT ;  /* 0x000000000000894d */ /* 0x000fea0003800000 */
[----:B------:R-:W-:Y:S01]  /*4580*/  BAR.SYNC.DEFER_BLOCKING 0x6, 0xa0 ;  /* 0x0182800000007b1d */ /* 0x000fe20000010000 */
[C---:B------:R-:W-:Y:S01]  /*4590*/  IMAD.SHL.U32 R2, R103.reuse, 0x40, RZ ;  /* 0x0000004067027824 */ /* 0x040fe200078e00ff */
[C---:B------:R-:W-:Y:S01]  /*45a0*/  LOP3.LUT R105, R103.reuse, 0x60, RZ, 0xc0, !PT ;  /* 0x0000006067697812 */ /* 0x040fe200078ec0ff */
[C---:B------:R-:W-:Y:S02]  /*45b0*/  IMAD.SHL.U32 R95, R103.reuse, 0x20, RZ ;  /* 0x00000020675f7824 */ /* 0x040fe400078e00ff */
[----:B------:R-:W-:Y:S02]  /*45c0*/  HFMA2 R44, -RZ, RZ, 0, 0 ;  /* 0x00000000ff2c7431 */ /* 0x000fe400000001ff */
[C---:B------:R-:W-:Y:S01]  /*45d0*/  IMAD.SHL.U32 R0, R103.reuse, 0x8, RZ ;  /* 0x0000000867007824 */ /* 0x040fe200078e00ff */
[----:B------:R-:W-:Y:S01]  /*45e0*/  UMOV UR49, 0x400 ;  /* 0x0000040000317882 */ /* 0x000fe20000000000 */
[----:B------:R-:W1:Y:S01]  /*45f0*/  LDC R93, c[0x0][0x370] ;  /* 0x0000dc00ff5d7b82 */ /* 0x000e620000000800 */
[----:B------:R-:W-:Y:S01]  /*4600*/  ULEA UR49, UR37, UR49, 0x18 ;  /* 0x0000003125317291 */ /* 0x000fe2000f8ec0ff */
[----:B------:R-:W-:Y:S01]  /*4610*/  LOP3.LUT R5, R2, 0x180, RZ, 0xc0, !PT ;  /* 0x0000018002057812 */ /* 0x000fe200078ec0ff */
[----:B------:R-:W-:Y:S01]  /*4620*/  IMAD.U32 R46, R103, 0x10000, RZ ;  /* 0x00010000672e7824 */ /* 0x000fe200078e00ff */
[----:B------:R-:W-:Y:S01]  /*4630*/  LOP3.LUT R95, R95, 0xc00, RZ, 0xc0, !PT ;  /* 0x00000c005f5f7812 */ /* 0x000fe200078ec0ff */
[----:B------:R-:W-:Y:S01]  /*4640*/  UIADD3 UR4, UPT, UPT, UR49, 0x2200, URZ ;  /* 0x0000220031047890 */ /* 0x000fe2000fffe0ff */
[----:B------:R-:W-:Y:S01]  /*4650*/  LOP3.LUT R0, R5, 0x30, R0, 0xf8, !PT ;  /* 0x0000003005007812 */ /* 0x000fe200078ef800 */
[----:B------:R-:W-:Y:S01]  /*4660*/  IMAD.SHL.U32 R5, R103, 0x2, RZ ;  /* 0x0000000267057824 */ /* 0x000fe200078e00ff */
[----:B------:R-:W2:Y:S01]  /*4670*/  LDC R42, c[0x0][0xb0c] ;  /* 0x0002c300ff2a7b82 */ /* 0x000ea20000000800 */
[----:B------:R-:W-:Y:S01]  /*4680*/  LOP3.LUT R95, R95, 0x40, R2, 0xf8, !PT ;  /* 0x000000405f5f7812 */ /* 0x000fe200078ef802 */
[----:B------:R-:W-:Y:S01]  /*4690*/  IMAD.MOV.U32 R102, RZ, RZ, RZ ;  /* 0x000000ffff667224 */ /* 0x000fe200078e00ff */
[----:B------:R-:W-:Y:S01]  /*46a0*/  LOP3.LUT R46, R46, 0x600000, RZ, 0xc0, !PT ;  /* 0x006000002e2e7812 */ /* 0x000fe200078ec0ff */
[----:B------:R-:W-:Y:S01]  /*46b0*/  IMAD.MOV.U32 R107, RZ, RZ, RZ ;  /* 0x000000ffff6b7224 */ /* 0x000fe200078e00ff */
[----:B------:R-:W-:-:S02]  /*46c0*/  LOP3.LUT R0, R0, 0x20, R5, 0x78, !PT ;  /* 0x0000002000007812 */ /* 0x000fc400078e7805 */
[----:B------:R-:W-:Y:S02]  /*46d0*/  CS2R R100, SRZ ;  /* 0x0000000000647805 */ /* 0x000fe4000001ff00 */
[----:B------:R-:W-:Y:S01]  /*46e0*/  LOP3.LUT R95, R95, 0x200, R2, 0xf8, !PT ;  /* 0x000002005f5f7812 */ /* 0x000fe200078ef802 */
[----:B------:R-:W4:Y:S01]  /*46f0*/  LDC R92, c[0x0][0xb20] ;  /* 0x0002c800ff5c7b82 */ /* 0x000f220000000800 */
[----:B------:R-:W3:Y:S01]  /*4700*/  LDS R3, [UR49+0x120] ;  /* 0x00012031ff037984 */ /* 0x000ee20008000800 */
[----:B------:R-:W-:Y:S01]  /*4710*/  LOP3.LUT R103, R103, 0x2, RZ, 0xc0, !PT ;  /* 0x0000000267677812 */ /* 0x000fe200078ec0ff */
[----:B------:R-:W-:Y:S01]  /*4720*/  IMAD.MOV.U32 R99, RZ, RZ, RZ ;  /* 0x000000ffff637224 */ /* 0x000fe200078e00ff */
[----:B------:R-:W-:Y:S01]  /*4730*/  LOP3.LUT R95, R95, R0, RZ, 0xfc, !PT ;  /* 0x000000005f5f7212 */ /* 0x000fe200078efcff */
[----:B------:R-:W-:Y:S01]  /*4740*/  IMAD.U32 R104, RZ, RZ, UR4 ;  /* 0x00000004ff687e24 */ /* 0x000fe2000f8e00ff */
[----:B------:R-:W-:Y:S01]  /*4750*/  IADD3 R97, PT, PT, -R103, RZ, RZ ;  /* 0x000000ff67617210 */ /* 0x000fe20007ffe1ff */
[----:B------:R-:W1:Y:S01]  /*4760*/  LDCU.64 UR52, c[0x0][0x348] ;  /* 0x00006900ff3477ac */ /* 0x000e620008000a00 */
[----:B------:R-:W1:Y:S01]  /*4770*/  LDC R41, c[0x0][0xb30] ;  /* 0x0002cc00ff297b82 */ /* 0x000e620000000800 */
[----:B------:R-:W1:Y:S01]  /*4780*/  LDCU.64 UR38, c[0x0][0x888] ;  /* 0x00011100ff2677ac */ /* 0x000e620008000a00 */
[----:B------:R-:W1:Y:S06]  /*4790*/  LDCU.64 UR44, c[0x0][0x890] ;  /* 0x00011200ff2c77ac */ /* 0x000e6c0008000a00 */
[----:B------:R-:W1:Y:S01]  /*47a0*/  LDC.64 R88, c[0x0][0xb10] ;  /* 0x0002c400ff587b82 */ /* 0x000e620000000a00 */
[----:B------:R-:W-:-:S07]  /*47b0*/  UIADD3 UR48, UPT, UPT, UR49, 0x200, URZ ;  /* 0x0000020031307890 */ /* 0x000fce000fffe0ff */
[----:B------:R-:W1:Y:S08]  /*47c0*/  LDC.64 R38, c[0x0][0xb18] ;  /* 0x0002c600ff267b82 */ /* 0x000e700000000a00 */
[----:B------:R-:W1:Y:S08]  /*47d0*/  LDC.64 R36, c[0x0][0xb28] ;  /* 0x0002ca00ff247b82 */ /* 0x000e700000000a00 */
[----:B------:R-:W1:Y:S01]  /*47e0*/  LDC.64 R86, c[0x0][0x8b0] ;  /* 0x00022c00ff567b82 */ /* 0x000e620000000a00 */
[----:B---3--:R-:W-:-:S07]  /*47f0*/  IMAD.IADD R46, R3, 0x1, R46 ;  /* 0x00000001032e7824 */ /* 0x008fce00078e022e */
[----:B------:R-:W3:Y:S08]  /*4800*/  LDC.64 R84, c[0x0][0x8a8] ;  /* 0x00022a00ff547b82 */ /* 0x000ef00000000a00 */
[----:B--2-4-:R-:W1:Y:S02]  /*4810*/  LDC R94, c[0x0][0x374] ;  /* 0x0000dd00ff5e7b82 */ /* 0x014e640000000800 */
.L_x_104:
[----:B------:R-:W-:Y:S02]  /*4820*/  LEA R0, R107, UR49, 0x3 ;  /* 0x000000316b007c11 */ /* 0x000fe4000f8e18ff */
[----:B------:R-:W-:Y:S02]  /*4830*/  SHF.L.U32 R3, R101, 0x1f, RZ ;  /* 0x0000001f65037819 */ /* 0x000fe400000006ff */
[----:B------:R-:W-:Y:S02]  /*4840*/  LEA R16, R107, UR49, 0x4 ;  /* 0x000000316b107c11 */ /* 0x000fe4000f8e20ff */
[----:B------:R-:W2:Y:S02]  /*4850*/  SYNCS.PHASECHK.TRANS64.TRYWAIT P0, [R0+URZ+0x70], R3 ;  /* 0x00007003000075a7 */ /* 0x000ea400080011ff */
[----:B-12---:R-:W-:Y:S05]  /*4860*/  @!P0 BRA `(.L_x_79) ;  /* 0x0000003000288947 */ /* 0x006fea0003800000 */
.L_x_140:
[----:B------:R-:W4:Y:S01]  /*4870*/  LDC.64 R12, c[0x0][0xb10] ;  /* 0x0002c400ff0c7b82 */ /* 0x000f220000000a00 */
[----:B------:R-:W3:Y:S01]  /*4880*/  LDS.128 R16, [R16+0x100] ;  /* 0x0001000010107984 */ /* 0x000ee20000000c00 */
[----:B-1----:R-:W-:Y:S01]  /*4890*/  ISETP.NE.AND P1, PT, R41, 0x1, PT ;  /* 0x000000012900780c */ /* 0x002fe20003f25270 */
[----:B--2---:R-:W-:Y:S01]  /*48a0*/  VIADD R0, R0, 0x80 ;  /* 0x0000008000007836 */ /* 0x004fe20000000000 */
[----:B------:R-:W-:Y:S04]  /*48b0*/  ISETP.GE.AND P0, PT, R40, 0x1, PT ;  /* 0x000000012800780c */ /* 0x000fe80003f06270 */
[----:B------:R-:W1:Y:S01]  /*48c0*/  LDC.64 R10, c[0x0][0xb18] ;  /* 0x0002c600ff0a7b82 */ /* 0x000e620000000a00 */
[----:B------:R-:W-:Y:S01]  /*48d0*/  PRMT R0, RZ, 0x654, R0 ;  /* 0x00000654ff007816 */ /* 0x000fe20000000000 */
[----:B------:R-:W-:Y:S01]  /*48e0*/  @!PT LDS RZ, [RZ] ;  /* 0x00000000fffff984 */ /* 0x000fe20000000800 */
[----:B------:R-:W-:Y:S01]  /*48f0*/  @!PT LDS RZ, [RZ] ;  /* 0x00000000fffff984 */ /* 0x000fe20000000800 */
[----:B------:R-:W-:Y:S01]  /*4900*/  @!PT LDS RZ, [RZ] ;  /* 0x00000000fffff984 */ /* 0x000fe20000000800 */
[----:B------:R-:W-:Y:S01]  /*4910*/  @!PT LDS RZ, [RZ] ;  /* 0x00000000fffff984 */ /* 0x000fe20000000800 */
[----:B------:R2:W-:Y:S06]  /*4920*/  MEMBAR.ALL.CTA ;  /* 0x0000000000007992 */ /* 0x0005ec0000008000 */
[----:B--2---:R-:W2:Y:S01]  /*4930*/  FENCE.VIEW.ASYNC.S ;  /* 0x00000000000073c6 */ /* 0x004ea20000000000 */
[----:B------:R-:W1:Y:S08]  /*4940*/  @!P1 LDC R14, c[0x0][0xb20] ;  /* 0x0002c800ff0e9b82 */ /* 0x000e700000000800 */
[----:B------:R-:W1:Y:S01]  /*4950*/  @!P1 LDC R9, c[0x0][0xb0c] ;  /* 0x0002c300ff099b82 */ /* 0x000e620000000800 */
[----:B--2---:R2:W-:Y:S01]  /*4960*/  SYNCS.ARRIVE.TRANS64.RED.A1T0 RZ, [R0+URZ], RZ ;  /* 0x000000ff00ff79a7 */ /* 0x0045e200081004ff */
[----:B---3--:R-:W-:Y:S04]  /*4970*/  LOP3.LUT P4, RZ, R18, 0x1, RZ, 0xc0, !PT ;  /* 0x0000000112ff7812 */ /* 0x008fe8000788c0ff */
[----:B------:R-:W-:Y:S09]  /*4980*/  P2R R106, PR, RZ, 0x10 ;  /* 0x00000010ff6a7803 */ /* 0x000ff20000000000 */
[----:B------:R-:W-:Y:S02]  /*4990*/  @P4 MOV R45, R16 ;  /* 0x00000010002d4202 */ /* 0x000fe40000000f00 */
[----:B------:R-:W-:Y:S01]  /*49a0*/  @P4 LOP3.LUT R43, R17, 0xffff, RZ, 0xc0, !PT ;  /* 0x0000ffff112b4812 */ /* 0x000fe200078ec0ff */
[----:B--2-4-:R-:W-:Y:S06]  /*49b0*/  @!P0 BRA `(.L_x_80) ;  /* 0x0000000000a48947 */ /* 0x014fec0003800000 */
[----:B------:R-:W-:Y:S01]  /*49c0*/  IMAD.HI.U32 R23, R94, R39, RZ ;  /* 0x000000275e177227 */ /* 0x000fe200078e00ff */
[----:B------:R-:W-:Y:S02]  /*49d0*/  ISETP.NE.AND P0, PT, R38, 0x1, PT ;  /* 0x000000012600780c */ /* 0x000fe40003f05270 */
[----:B------:R-:W-:Y:S01]  /*49e0*/  ISETP.NE.AND P2, PT, R40, 0x1, PT ;  /* 0x000000012800780c */ /* 0x000fe20003f45270 */
[----:B------:R-:W-:Y:S01]  /*49f0*/  IMAD.HI.U32 R22, R93, R88, RZ ;  /* 0x000000585d167227 */ /* 0x000fe200078e00ff */
[----:B------:R-:W-:Y:S02]  /*4a00*/  SHF.R.U32.HI R23, RZ, R92, R23 ;  /* 0x0000005cff177219 */ /* 0x000fe40000011617 */
[----:B------:R-:W-:Y:S01]  /*4a10*/  ISETP.NE.AND P3, PT, R42, 0x1, PT ;  /* 0x000000012a00780c */ /* 0x000fe20003f65270 */
[----:B------:R-:W-:Y:S01]  /*4a20*/  IMAD.HI.U32 R26, R45, R88, RZ ;  /* 0x000000582d1a7227 */ /* 0x000fe200078e00ff */
[----:B------:R-:W-:Y:S02]  /*4a30*/  SHF.R.U32.HI R22, RZ, R89, R22 ;  /* 0x00000059ff167219 */ /* 0x000fe40000011616 */
[----:B------:R-:W-:Y:S01]  /*4a40*/  SEL R3, R94, R23, !P0 ;  /* 0x000000175e037207 */ /* 0x000fe20004000000 */
[----:B------:R-:W-:Y:S01]  /*4a50*/  IMAD.HI.U32 R23, R43, R39, RZ ;  /* 0x000000272b177227 */ /* 0x000fe200078e00ff */
[----:B------:R-:W-:Y:S02]  /*4a60*/  SEL R7, R93, R22, !P3 ;  /* 0x000000165d077207 */ /* 0x000fe40005800000 */
[----:B------:R-:W-:Y:S01]  /*4a70*/  SHF.R.U32.HI R26, RZ, R89, R26 ;  /* 0x00000059ff1a7219 */ /* 0x000fe2000001161a */
[-C--:B------:R-:W-:Y:S04]  /*4a80*/  IMAD.HI.U32 R22, R3, R36.reuse, RZ ;  /* 0x0000002403167227 */ /* 0x080fe800078e00ff */
[----:B------:R-:W-:Y:S01]  /*4a90*/  IMAD.HI.U32 R24, R7, R36, RZ ;  /* 0x0000002407187227 */ /* 0x000fe200078e00ff */
[-C--:B------:R-:W-:Y:S02]  /*4aa0*/  @P2 SHF.R.U32.HI R3, RZ, R37.reuse, R22 ;  /* 0x00000025ff032219 */ /* 0x080fe40000011616 */
[----:B------:R-:W-:Y:S02]  /*4ab0*/  SHF.R.U32.HI R22, RZ, R92, R23 ;  /* 0x0000005cff167219 */ /* 0x000fe40000011617 */
[----:B------:R-:W-:Y:S01]  /*4ac0*/  @P2 SHF.R.U32.HI R7, RZ, R37, R24 ;  /* 0x00000025ff072219 */ /* 0x000fe20000011618 */
[C---:B------:R-:W-:Y:S01]  /*4ad0*/  IMAD R2, R40.reuse, R3, RZ ;  /* 0x0000000328027224 */ /* 0x040fe200078e02ff */
[----:B------:R-:W-:Y:S02]  /*4ae0*/  SEL R5, R43, R22, !P0 ;  /* 0x000000162b057207 */ /* 0x000fe40004000000 */
[----:B------:R-:W-:Y:S01]  /*4af0*/  SEL R3, R45, R26, !P3 ;  /* 0x0000001a2d037207 */ /* 0x000fe20005800000 */
[----:B------:R-:W-:Y:S01]  /*4b00*/  IMAD R4, R40, R7, RZ ;  /* 0x0000000728047224 */ /* 0x000fe200078e02ff */
[C---:B------:R-:W-:Y:S01]  /*4b10*/  ISETP.GE.AND P0, PT, R5.reuse, R2, PT ;  /* 0x000000020500720c */ /* 0x040fe20003f06270 */
[----:B------:R-:W-:Y:S03]  /*4b20*/  IMAD.HI.U32 R6, R5, R36, RZ ;  /* 0x0000002405067227 */ /* 0x000fe600078e00ff */
[----:B------:R-:W-:Y:S01]  /*4b30*/  ISETP.GE.OR P0, PT, R3, R4, P0 ;  /* 0x000000040300720c */ /* 0x000fe20000706670 */
[----:B------:R-:W-:Y:S01]  /*4b40*/  IMAD.MOV R4, RZ, RZ, -R3 ;  /* 0x000000ffff047224 */ /* 0x000fe200078e0a03 */
[-C--:B------:R-:W-:Y:S03]  /*4b50*/  SHF.R.U32.HI R6, RZ, R37.reuse, R6 ;  /* 0x00000025ff067219 */ /* 0x080fe60000011606 */
[----:B------:R-:W-:Y:S01]  /*4b60*/  IMAD R45, R42, R4, R45 ;  /* 0x000000042a2d7224 */ /* 0x000fe200078e022d */
[----:B------:R-:W-:Y:S05]  /*4b70*/  SEL R15, R5, R6, !P2 ;  /* 0x00000006050f7207 */ /* 0x000fea0005000000 */
[----:B------:R-:W-:Y:S02]  /*4b80*/  IMAD.MOV R6, RZ, RZ, -R15 ;  /* 0x000000ffff067224 */ /* 0x000fe400078e0a0f */
[C---:B------:R-:W-:Y:S04]  /*4b90*/  @!P0 IMAD.HI.U32 R2, R3.reuse, R36, RZ ;  /* 0x0000002403028227 */ /* 0x040fe800078e00ff */
[----:B------:R-:W-:Y:S01]  /*4ba0*/  IMAD R6, R40, R6, R5 ;  /* 0x0000000628067224 */ /* 0x000fe200078e0205 */
[----:B------:R-:W-:Y:S04]  /*4bb0*/  @!P0 SHF.R.U32.HI R2, RZ, R37, R2 ;  /* 0x00000025ff028219 */ /* 0x000fe80000011602 */
[----:B------:R-:W-:Y:S02]  /*4bc0*/  @!P0 SEL R0, R3, R2, !P2 ;  /* 0x0000000203008207 */ /* 0x000fe40005000000 */
[----:B------:R-:W-:Y:S02]  /*4bd0*/  IADD3 R2, PT, PT, -R5, RZ, RZ ;  /* 0x000000ff05027210 */ /* 0x000fe40007ffe1ff */
[----:B------:R-:W-:Y:S01]  /*4be0*/  @!P0 IADD3 R8, PT, PT, R15, -R0, RZ ;  /* 0x800000000f088210 */ /* 0x000fe20007ffe0ff */
[----:B------:R-:W-:Y:S02]  /*4bf0*/  @!P0 IMAD R0, R7, R6, R0 ;  /* 0x0000000607008224 */ /* 0x000fe400078e0200 */
[----:B------:R-:W-:Y:S02]  /*4c00*/  IMAD R43, R38, R2, R43 ;  /* 0x00000002262b7224 */ /* 0x000fe400078e022b */
[----:B------:R-:W-:Y:S02]  /*4c10*/  @!P0 IMAD R5, R8, R40, R3 ;  /* 0x0000002808058224 */ /* 0x000fe400078e0203 */
[----:B------:R-:W-:Y:S04]  /*4c20*/  @!P0 IMAD.MOV.U32 R3, RZ, RZ, R0 ;  /* 0x000000ffff038224 */ /* 0x000fe800078e0000 */
[----:B------:R-:W-:Y:S02]  /*4c30*/  IMAD R45, R3, R42, R45 ;  /* 0x0000002a032d7224 */ /* 0x000fe400078e022d */
[----:B------:R-:W-:Y:S07]  /*4c40*/  IMAD R43, R5, R38, R43 ;  /* 0x00000026052b7224 */ /* 0x000fee00078e022b */
.L_x_80:
[----:B-1----:R-:W-:Y:S01]  /*4c50*/  @!P1 ISETP.NE.AND P0, PT, R10, 0x1, PT ;  /* 0x000000010a00980c */ /* 0x002fe20003f05270 */
[----:B------:R-:W-:Y:S01]  /*4c60*/  @!P1 IMAD.HI.U32 R0, R45, R12, RZ ;  /* 0x0000000c2d009227 */ /* 0x000fe200078e00ff */
[----:B------:R-:W-:Y:S01]  /*4c70*/  @!P1 ISETP.NE.AND P2, PT, R9, 0x1, PT ;  /* 0x000000010900980c */ /* 0x000fe20003f45270 */
[----:B------:R-:W-:Y:S01]  /*4c80*/  ULOP3.LUT UP0, URZ, UR48, 0x1b0, URZ, 0xc0, !UPT ;  /* 0x000001b030ff7892 */ /* 0x000fe2000f80c0ff */
[----:B------:R-:W-:Y:S01]  /*4c90*/  R2UR UR42, R21 ;  /* 0x00000000152a72ca */ /* 0x000fe200000e0000 */
[----:B------:R-:W-:Y:S01]  /*4ca0*/  @!P1 IMAD.HI.U32 R3, R43, R11, RZ ;  /* 0x0000000b2b039227 */ /* 0x000fe200078e00ff */
[----:B------:R-:W-:Y:S02]  /*4cb0*/  @!P1 SHF.R.U32.HI R0, RZ, R13, R0 ;  /* 0x0000000dff009219 */ /* 0x000fe40000011600 */
[----:B------:R-:W-:Y:S01]  /*4cc0*/  R2UR UR41, R20 ;  /* 0x00000000142972ca */ /* 0x000fe200000e0000 */
[----:B------:R-:W-:Y:S01]  /*4cd0*/  VIADD R107, R107, 0x1 ;  /* 0x000000016b6b7836 */ /* 0x000fe20000000000 */
[----:B------:R-:W-:Y:S02]  /*4ce0*/  @!P1 SHF.R.U32.HI R2, RZ, R14, R3 ;  /* 0x0000000eff029219 */ /* 0x000fe40000011603 */
[----:B------:R-:W-:Y:S02]  /*4cf0*/  @!P1 SEL R3, R45, R0, !P2 ;  /* 0x000000002d039207 */ /* 0x000fe40005000000 */
[----:B------:R-:W-:Y:S02]  /*4d00*/  @!P1 SEL R2, R43, R2, !P0 ;  /* 0x000000022b029207 */ /* 0x000fe40004000000 */
[----:B------:R-:W-:Y:S01]  /*4d10*/  @P4 SHF.R.U32.HI R98, RZ, 0x10, R17 ;  /* 0x00000010ff624819 */ /* 0x000fe20000011611 */
[----:B------:R-:W-:Y:S02]  /*4d20*/  USHF.L.U32 UR42, UR42, 0x6, URZ ;  /* 0x000000062a2a7899 */ /* 0x000fe400080006ff */
[----:B------:R-:W-:Y:S02]  /*4d30*/  @!P1 IMAD.IADD R0, R2, 0x1, -R3 ;  /* 0x0000000102009824 */ /* 0x000fe400078e0a03 */
[----:B------:R-:W-:Y:S01]  /*4d40*/  @!P1 IMAD.IADD R2, R3, 0x1, -R2 ;  /* 0x0000000103029824 */ /* 0x000fe200078e0a02 */
[----:B------:R-:W-:Y:S01]  /*4d50*/  USHF.L.U32 UR41, UR41, 0x7, URZ ;  /* 0x0000000729297899 */ /* 0x000fe200080006ff */
[----:B------:R-:W-:Y:S02]  /*4d60*/  @!P1 IMAD R45, R0, R9, R45 ;  /* 0x00000009002d9224 */ /* 0x000fe400078e022d */
[----:B------:R-:W-:Y:S01]  /*4d70*/  @!P1 IMAD R43, R2, R10, R43 ;  /* 0x0000000a022b9224 */ /* 0x000fe200078e022b */
[----:B------:R-:W-:Y:S08]  /*4d80*/  BRA.U !UP0, `(.L_x_81) ;  /* 0x0000000108407547 */ /* 0x000ff0000b800000 */
[----:B------:R-:W1:Y:S01]  /*4d90*/  LDCU.64 UR8, c[0x4][0x80] ;  /* 0x01001000ff0877ac */ /* 0x000e620008000a00 */
[----:B------:R-:W-:Y:S01]  /*4da0*/  MOV R3, 0x0 ;  /* 0x0000000000037802 */ /* 0x000fe20000000f00 */
[----:B------:R-:W-:Y:S02]  /*4db0*/  HFMA2 R12, -RZ, RZ, 0, 5.9604644775390625e-08 ;  /* 0x00000001ff0c7431 */ /* 0x000fe400000001ff */
[----:B------:R-:W-:Y:S02]  /*4dc0*/  IMAD.MOV.U32 R8, RZ, RZ, 0x70 ;  /* 0x00000070ff087424 */ /* 0x000fe400078e00ff */
[----:B------:R-:W-:Y:S01]  /*4dd0*/  IMAD.MOV.U32 R13, RZ, RZ, RZ ;  /* 0x000000ffff0d7224 */ /* 0x000fe200078e00ff */
[----:B------:R-:W2:Y:S01]  /*4de0*/  LDCU.64 UR6, c[0x4][0x88] ;  /* 0x01001100ff0677ac */ /* 0x000ea20008000a00 */
[----:B------:R-:W3:Y:S01]  /*4df0*/  LDC.64 R2, c[0x4][R3] ;  /* 0x0100000003027b82 */ /* 0x000ee20000000a00 */
[----:B------:R-:W4:Y:S01]  /*4e00*/  LDCU.64 UR4, c[0x4][0x8] ;  /* 0x01000100ff0477ac */ /* 0x000f220008000a00 */
[----:B-1----:R-:W-:Y:S01]  /*4e10*/  MOV R5, UR9 ;  /* 0x0000000900057c02 */ /* 0x002fe20008000f00 */
[----:B------:R-:W-:Y:S01]  /*4e20*/  IMAD.U32 R4, RZ, RZ, UR8 ;  /* 0x00000008ff047e24 */ /* 0x000fe2000f8e00ff */
[----:B--2---:R-:W-:Y:S01]  /*4e30*/  MOV R7, UR7 ;  /* 0x0000000700077c02 */ /* 0x004fe20008000f00 */
[----:B------:R-:W-:Y:S01]  /*4e40*/  IMAD.U32 R6, RZ, RZ, UR6 ;  /* 0x00000006ff067e24 */ /* 0x000fe2000f8e00ff */
[----:B----4-:R-:W-:Y:S01]  /*4e50*/  MOV R11, UR5 ;  /* 0x00000005000b7c02 */ /* 0x010fe20008000f00 */
[----:B------:R-:W-:Y:S02]  /*4e60*/  IMAD.U32 R10, RZ, RZ, UR4 ;  /* 0x00000004ff0a7e24 */ /* 0x000fe4000f8e00ff */
[----:B------:R-:W-:Y:S07]  /*4e70*/  LEPC R20, `(.L_x_81) ;  /* 0x000000001014794e */ /* 0x000fee0000000000 */
[----:B---3-5:R-:W-:Y:S05]  /*4e80*/  CALL.ABS.NOINC R2 ;  /* 0x0000000002007343 */ /* 0x028fea0003c00000 */
.L_x_81:
[----:B------:R-:W-:Y:S01]  /*4e90*/  LOP3.LUT P0, RZ, R104, 0x1b0, RZ, 0xc0, !PT ;  /* 0x000001b068ff7812 */ /* 0x000fe2000780c0ff */
[----:B------:R-:W-:Y:S11]  /*4ea0*/  BSSY.RECONVERGENT B6, `(.L_x_82) ;  /* 0x0000013000067945 */ /* 0x000ff60003800200 */
[----:B------:R-:W-:Y:S01]  /*4eb0*/  @!UPT UIADD3 URZ, UPT, UPT, URZ, URZ, URZ ;  /* 0x000000fffffff290 */ /* 0x000fe2000fffe0ff */
[----:B------:R-:W-:Y:S05]  /*4ec0*/  @!P0 BRA `(.L_x_83) ;  /* 0x0000000000408947 */ /* 0x000fea0003800000 */
        /* <DEDUP_REMOVED lines=16> */
.L_x_83:
[----:B------:R-:W-:Y:S05]  /*4fd0*/  BSYNC.RECONVERGENT B6 ;  /* 0x0000000000067941 */ /* 0x000fea0003800200 */
.L_x_82:
[----:B------:R-:W-:Y:S01]  /*4fe0*/  ISETP.NE.U32.AND P4, PT, R86, RZ, PT ;  /* 0x000000ff5600720c */ /* 0x000fe20003f85070 */
[----:B------:R-:W-:Y:S01]  /*4ff0*/  UISETP.NE.AND UP2, UPT, UR50, URZ, UPT ;  /* 0x000000ff3200728c */ /* 0x000fe2000bf45270 */
[----:B------:R-:W-:Y:S01]  /*5000*/  ISETP.NE.U32.AND P2, PT, RZ, UR38, PT ;  /* 0x00000026ff007c0c */ /* 0x000fe2000bf45070 */
[----:B------:R-:W-:Y:S01]  /*5010*/  UISETP.NE.U32.AND UP1, UPT, UR44, URZ, UPT ;  /* 0x000000ff2c00728c */ /* 0x000fe2000bf25070 */
[----:B------:R-:W-:Y:S01]  /*5020*/  ISETP.NE.AND.EX P4, PT, R87, RZ, PT, P4 ;  /* 0x000000ff5700720c */ /* 0x000fe20003f85340 */
[----:B------:R-:W-:Y:S01]  /*5030*/  UPLOP3.LUT UP0, UPT, UPT, UPT, UPT, 0x40, 0x4 ;  /* 0x000000000004789c */ /* 0x000fe20003f0e870 */
[----:B------:R-:W-:Y:S01]  /*5040*/  ISETP.NE.AND.EX P2, PT, RZ, UR39, PT, P2 ;  /* 0x00000027ff007c0c */ /* 0x000fe2000bf45320 */
[----:B------:R-:W-:Y:S01]  /*5050*/  UISETP.NE.AND.EX UP1, UPT, UR45, URZ, UPT, UP1 ;  /* 0x000000ff2d00728c */ /* 0x000fe2000bf25310 */
[----:B------:R-:W-:Y:S04]  /*5060*/  PLOP3.LUT P1, PT, PT, PT, UP2, 0x80, 0x8 ;  /* 0x000000000008781c */ /* 0x000fe80003f2f028 */
[----:B------:R-:W-:Y:S06]  /*5070*/  @UP2 UPLOP3.LUT UP0, UPT, UPT, UPT, UP1, 0x80, 0x8 ;  /* 0x000000000008289c */ /* 0x000fec0003f0f010 */
[----:B------:R-:W-:Y:S01]  /*5080*/  PLOP3.LUT P0, PT, PT, PT, UP0, 0x80, 0x8 ;  /* 0x000000000008781c */ /* 0x000fe20003f0f008 */
[----:B------:R-:W-:Y:S01]  /*5090*/  @!UPT UIADD3 URZ, UPT, UPT, URZ, URZ, URZ ;  /* 0x000000fffffff290 */ /* 0x000fe2000fffe0ff */
[----:B------:R-:W-:Y:S11]  /*50a0*/  BRA.U !UP1, `(.L_x_84) ;  /* 0x0000000109387547 */ /* 0x000ff6000b800000 */
[----:B------:R-:W-:Y:S01]  /*50b0*/  UISETP.NE.U32.AND UP0, UPT, UR38, URZ, UPT ;  /* 0x000000ff2600728c */ /* 0x000fe2000bf05070 */
[----:B------:R-:W-:Y:S02]  /*50c0*/  HFMA2 R0, -RZ, RZ, 0, 5.9604644775390625e-08 ;  /* 0x00000001ff007431 */ /* 0x000fe400000001ff */
[----:B------:R-:W-:Y:S01]  /*50d0*/  IMAD.MOV.U32 R91, RZ, RZ, 0x1 ;  /* 0x00000001ff5b7424 */ /* 0x000fe200078e00ff */
[----:B------:R-:W-:Y:S06]  /*50e0*/  UISETP.NE.AND.EX UP0, UPT, UR39, URZ, UPT, UP0 ;  /* 0x000000ff2700728c */ /* 0x000fec000bf05300 */
[----:B------:R-:W-:Y:S05]  /*50f0*/  PLOP3.LUT P3, PT, PT, PT, UP0, 0x80, 0x8 ;  /* 0x000000000008781c */ /* 0x000fea0003f6f008 */
[----:B------:R-:W1:Y:S01]  /*5100*/  @UP0 LDCU.64 UR6, c[0x0][0x888] ;  /* 0x00011100ff0607ac */ /* 0x000e620008000a00 */
[----:B------:R-:W-:Y:S07]  /*5110*/  @UP0 UIMAD UR4, UR36, UR44, URZ ;  /* 0x0000002c240402a4 */ /* 0x000fee000f8e02ff */
[----:B------:R-:W-:Y:S01]  /*5120*/  @!P3 PRMT R91, R0, 0x7610, R91 ;  /* 0x00007610005bb816 */ /* 0x000fe2000000005b */
[----:B-1----:R-:W-:Y:S03]  /*5130*/  @UP0 UIMAD.WIDE UR6, UR4, 0x4, UR6 ;  /* 0x00000004040608a5 */ /* 0x002fe6000f8e0206 */
[----:B------:R-:W1:Y:S03]  /*5140*/  @!UP0 LDCU UR4, c[0x0][0x880] ;  /* 0x00011000ff0487ac */ /* 0x000e660008000800 */
[----:B------:R-:W-:Y:S01]  /*5150*/  IMAD.U32 R2, RZ, RZ, UR6 ;  /* 0x00000006ff027e24 */ /* 0x000fe2000f8e00ff */
[----:B------:R-:W-:Y:S05]  /*5160*/  MOV R3, UR7 ;  /* 0x0000000700037c02 */ /* 0x000fea0008000f00 */
[----:B-----5:R2:W5:Y:S02]  /*5170*/  @P3 LDG.E R50, desc[UR46][R2.64] ;  /* 0x0000002e02323981 */ /* 0x020564000c1e1900 */
[----:B-12---:R-:W-:Y:S02]  /*5180*/  @!P3 IMAD.U32 R50, RZ, RZ, UR4 ;  /* 0x00000004ff32be24 */ /* 0x006fe4000f8e00ff */
.L_x_84:
[----:B------:R-:W-:Y:S05]  /*5190*/  @!P4 BRA `(.L_x_85) ;  /* 0x000000000020c947 */ /* 0x000fea0003800000 */
[----:B------:R-:W-:Y:S04]  /*51a0*/  ISETP.NE.U32.AND P3, PT, R84, RZ, PT ;  /* 0x000000ff5400720c */ /* 0x000fe80003f65070 */
[----:B------:R-:W-:Y:S11]  /*51b0*/  ISETP.NE.AND.EX P3, PT, R85, RZ, PT, P3 ;  /* 0x000000ff5500720c */ /* 0x000ff60003f65330 */
[----:B------:R-:W-:Y:S02]  /*51c0*/  @!UPT UIADD3 URZ, UPT, UPT, URZ, URZ, URZ ;  /* 0x000000fffffff290 */ /* 0x000fe4000fffe0ff */
[----:B------:R-:W1:Y:S01]  /*51d0*/  @P3 LDC.64 R2, c[0x0][0x8a8] ;  /* 0x00022a00ff023b82 */ /* 0x000e620000000a00 */
[----:B------:R-:W-:Y:S04]  /*51e0*/  @P3 IMAD R0, R86, UR36, RZ ;  /* 0x0000002456003c24 */ /* 0x000fe8000f8e02ff */
[----:B-1----:R-:W-:Y:S05]  /*51f0*/  @P3 IMAD.WIDE R2, R0, 0x4, R2 ;  /* 0x0000000400023825 */ /* 0x002fea00078e0202 */
[----:B-----5:R1:W5:Y:S02]  /*5200*/  @P3 LDG.E R47, desc[UR46][R2.64] ;  /* 0x0000002e022f3981 */ /* 0x020364000c1e1900 */
[----:B-1----:R-:W2:Y:S02]  /*5210*/  @!P3 LDC R47, c[0x0][0x8a0] ;  /* 0x00022800ff2fbb82 */ /* 0x002ea40000000800 */
.L_x_85:
[----:B-----5:R-:W-:Y:S01]  /*5220*/  ISETP.NE.AND P4, PT, R50, RZ, PT ;  /* 0x000000ff3200720c */ /* 0x020fe20003f85270 */
[----:B------:R-:W-:Y:S01]  /*5230*/  BSSY B1, `(.L_x_86) ;  /* 0x0000042000017945 */ /* 0x000fe20003800000 */
[----:B------:R-:W-:Y:S01]  /*5240*/  SEL R9, RZ, 0xffffffff, P2 ;  /* 0xffffffffff097807 */ /* 0x000fe20001000000 */
[----:B------:R-:W-:Y:S01]  /*5250*/  IMAD.MOV.U32 R55, RZ, RZ, 0x1 ;  /* 0x00000001ff377424 */ /* 0x000fe200078e00ff */
[----:B------:R-:W-:Y:S02]  /*5260*/  LOP3.LUT P3, RZ, R91, 0xff, RZ, 0xc0, !PT ;  /* 0x000000ff5bff7812 */ /* 0x000fe4000786c0ff */
[----:B------:R-:W-:Y:S02]  /*5270*/  CS2R R62, SRZ ;  /* 0x00000000003e7805 */ /* 0x000fe4000001ff00 */
[----:B------:R-:W-:Y:S02]  /*5280*/  @P1 SEL R2, RZ, 0xffffffff, P4 ;  /* 0xffffffffff021807 */ /* 0x000fe40002000000 */
[----:B------:R-:W-:Y:S02]  /*5290*/  CS2R R60, SRZ ;  /* 0x00000000003c7805 */ /* 0x000fe4000001ff00 */
[----:B------:R-:W-:Y:S02]  /*52a0*/  LEA R0, R100, UR49, 0x3 ;  /* 0x0000003164007c11 */ /* 0x000fe4000f8e18ff */
[----:B------:R-:W-:Y:S02]  /*52b0*/  CS2R R58, SRZ ;  /* 0x00000000003a7805 */ /* 0x000fe4000001ff00 */
[----:B------:R-:W-:Y:S02]  /*52c0*/  @P0 SEL R2, R9, R2, !P3 ;  /* 0x0000000209020207 */ /* 0x000fe40005800000 */
[----:B------:R-:W-:Y:S02]  /*52d0*/  CS2R R56, SRZ ;  /* 0x0000000000387805 */ /* 0x000fe4000001ff00 */
[----:B------:R-:W-:Y:S02]  /*52e0*/  LEA R108, R44, UR49, 0x3 ;  /* 0x000000312c6c7c11 */ /* 0x000fe4000f8e18ff */
[----:B------:R-:W-:Y:S02]  /*52f0*/  @P1 LOP3.LUT R2, R2, 0x1, RZ, 0xc0, !PT ;  /* 0x0000000102021812 */ /* 0x000fe400078ec0ff */
[----:B------:R-:W-:Y:S02]  /*5300*/  SHF.L.U32 R7, R102, 0x1f, RZ ;  /* 0x0000001f66077819 */ /* 0x000fe400000006ff */
[----:B------:R-:W-:Y:S02]  /*5310*/  ISETP.NE.U32.OR P6, PT, R2, 0x1, !P1 ;  /* 0x000000010200780c */ /* 0x000fe40004fc5470 */
[----:B------:R-:W-:Y:S02]  /*5320*/  PLOP3.LUT P2, PT, PT, PT, UP1, 0x80, 0x8 ;  /* 0x000000000008781c */ /* 0x000fe40003f4f018 */
[C---:B------:R-:W-:Y:S02]  /*5330*/  LEA.HI R5, R44.reuse, R44, RZ, 0x1 ;  /* 0x0000002c2c057211 */ /* 0x040fe400078f08ff */
[----:B------:R-:W-:Y:S02]  /*5340*/  SEL R2, RZ, 0xffffffff, P4 ;  /* 0xffffffffff027807 */ /* 0x000fe40002000000 */
[----:B------:R-:W-:Y:S01]  /*5350*/  P2R R64, PR, RZ, 0x40 ;  /* 0x00000040ff407803 */ /* 0x000fe20000000000 */
[C---:B------:R-:W-:Y:S01]  /*5360*/  IMAD.SHL.U32 R3, R5.reuse, 0x40, RZ ;  /* 0x0000004005037824 */ /* 0x040fe200078e00ff */
[----:B------:R-:W-:Y:S03]  /*5370*/  LOP3.LUT R5, R5, 0xffe, RZ, 0xc0, !PT ;  /* 0x00000ffe05057812 */ /* 0x000fe600078ec0ff */
[----:B------:R-:W-:Y:S02]  /*5380*/  @P6 SHF.L.U32 R11, R99, 0x1f, RZ ;  /* 0x0000001f630b6819 */ /* 0x000fe400000006ff */
[----:B------:R-:W-:Y:S01]  /*5390*/  @P2 SEL R2, R9, R2, !P3 ;  /* 0x0000000209022207 */ /* 0x000fe20005800000 */
[----:B------:R-:W-:Y:S01]  /*53a0*/  IMAD.IADD R48, R44, 0x1, -R5 ;  /* 0x000000012c307824 */ /* 0x000fe200078e0a05 */
[----:B------:R-:W1:Y:S01]  /*53b0*/  @P6 SYNCS.PHASECHK.TRANS64.TRYWAIT P1, [R0+URZ+0x40], R11 ;  /* 0x0000400b000065a7 */ /* 0x000e6200080211ff */
[----:B------:R-:W-:Y:S02]  /*53c0*/  LOP3.LUT R3, R3, 0xffffff80, RZ, 0xc0, !PT ;  /* 0xffffff8003037812 */ /* 0x000fe400078ec0ff */
[----:B------:R-:W-:Y:S03]  /*53d0*/  LOP3.LUT R2, R2, 0x1, RZ, 0xc0, !PT ;  /* 0x0000000102027812 */ /* 0x000fe600078ec0ff */
[----:B------:R-:W-:Y:S01]  /*53e0*/  IMAD.IADD R3, R46, 0x1, R3 ;  /* 0x000000012e037824 */ /* 0x000fe200078e0203 */
[----:B------:R-:W-:Y:S03]  /*53f0*/  ISETP.NE.U32.AND P5, PT, R2, 0x1, PT ;  /* 0x000000010200780c */ /* 0x000fe60003fa5070 */
[----:B------:R-:W-:Y:S01]  /*5400*/  IMAD R48, R48, 0x100000, R3 ;  /* 0x0010000030307824 */ /* 0x000fe200078e0203 */
[----:B------:R-:W-:Y:S01]  /*5410*/  P2R R72, PR, RZ, 0x20 ;  /* 0x00000020ff487803 */ /* 0x000fe20000000000 */
[----:B------:R3:W4:Y:S01]  /*5420*/  SYNCS.PHASECHK.TRANS64.TRYWAIT P0, [R108+URZ+0x90], R7 ;  /* 0x000090076c0075a7 */ /* 0x00072200080011ff */
[----:B-1----:R-:W-:Y:S01]  /*5430*/  @P6 SEL R55, RZ, 0x1, !P1 ;  /* 0x00000001ff376807 */ /* 0x002fe20004800000 */
[----:B---3--:R-:W-:Y:S06]  /*5440*/  @!P6 BRA `(.L_x_87) ;  /* 0x000000000080e947 */ /* 0x008fec0003800000 */
[----:B------:R-:W-:Y:S01]  /*5450*/  @P5 IMAD R4, R100, 0x1000, R95 ;  /* 0x0000100064045824 */ /* 0x000fe200078e025f */
[----:B------:R-:W-:Y:S01]  /*5460*/  ISETP.NE.AND P1, PT, R55, RZ, PT ;  /* 0x000000ff3700720c */ /* 0x000fe20003f25270 */
[----:B------:R-:W-:Y:S01]  /*5470*/  BSSY B0, `(.L_x_88) ;  /* 0x000000b000007945 */ /* 0x000fe20003800000 */
[----:B------:R-:W-:Y:S01]  /*5480*/  CS2R R58, SRZ ;  /* 0x00000000003a7805 */ /* 0x000fe2000001ff00 */
[----:B------:R-:W-:Y:S01]  /*5490*/  @P5 VIADD R2, R4, UR49 ;  /* 0x0000003104025c36 */ /* 0x000fe20008000000 */
[----:B------:R-:W-:Y:S02]  /*54a0*/  CS2R R56, SRZ ;  /* 0x0000000000387805 */ /* 0x000fe4000001ff00 */
[----:B------:R-:W-:Y:S02]  /*54b0*/  CS2R R62, SRZ ;  /* 0x00000000003e7805 */ /* 0x000fe4000001ff00 */
[----:B------:R-:W-:Y:S01]  /*54c0*/  CS2R R60, SRZ ;  /* 0x00000000003c7805 */ /* 0x000fe2000001ff00 */
[----:B------:R-:W-:Y:S04]  /*54d0*/  @P5 IMAD R2, R103, -0x10, R2 ;  /* 0xfffffff067025824 */ /* 0x000fe800078e0202 */
[----:B------:R-:W-:Y:S05]  /*54e0*/  @P1 BRA `(.L_x_89) ;  /* 0x00000000000c1947 */ /* 0x000fea0003800000 */
[----:B------:R-:W-:Y:S04]  /*54f0*/  SHF.L.U32 R3, R99, 0x1f, RZ ;  /* 0x0000001f63037819 */ /* 0x000fe800000006ff */
[----:B------:R-:W1:Y:S02]  /*5500*/  SYNCS.PHASECHK.TRANS64.TRYWAIT P1, [R0+URZ+0x40], R3 ;  /* 0x00004003000075a7 */ /* 0x000e6400080211ff */
[----:B-1----:R-:W-:Y:S05]  /*5510*/  @!P1 BRA `(.L_x_90) ;  /* 0x0000002400109947 */ /* 0x002fea0003800000 */
.L_x_89:
[----:B------:R-:W-:Y:S05]  /*5520*/  BSYNC B0 ;  /* 0x0000000000007941 */ /* 0x000fea0003800000 */
.L_x_88:
[----:B------:R-:W-:Y:S01]  /*5530*/  ISETP.NE.AND P1, PT, R72, RZ, PT ;  /* 0x000000ff4800720c */ /* 0x000fe20003f25270 */
[----:B-1----:R-:W-:Y:S02]  /*5540*/  VIADD R3, R0, 0x50 ;  /* 0x0000005000037836 */ /* 0x002fe40000000000 */
[----:B------:R-:W-:Y:S02]  /*5550*/  IMAD.U32 R0, RZ, RZ, UR37 ;  /* 0x00000025ff007e24 */ /* 0x000fe4000f8e00ff */
[----:B------:R-:W-:Y:S03]  /*5560*/  VIADD R100, R100, 0x1 ;  /* 0x0000000164647836 */ /* 0x000fe60000000000 */
[----:B------:R-:W-:Y:S05]  /*5570*/  PRMT R0, R0, 0x654, R3 ;  /* 0x0000065400007816 */ /* 0x000fea0000000003 */
[----:B------:R1:W3:Y:S04]  /*5580*/  @P1 LDS.128 R56, [R4+UR49+0x200] ;  /* 0x0002003104381984 */ /* 0x0002e80008000c00 */
[----:B------:R1:W1:Y:S01]  /*5590*/  @P1 LDS.128 R60, [R2+0x210] ;  /* 0x00021000023c1984 */ /* 0x0002620000000c00 */
[C---:B------:R-:W-:Y:S01]  /*55a0*/  ISETP.NE.AND P1, PT, R100.reuse, 0x2, PT ;  /* 0x000000026400780c */ /* 0x040fe20003f25270 */
[----:B------:R-:W-:Y:S01]  /*55b0*/  @!PT LDS RZ, [RZ] ;  /* 0x00000000fffff984 */ /* 0x000fe20000000800 */
[----:B------:R-:W-:Y:S01]  /*55c0*/  @!PT LDS RZ, [RZ] ;  /* 0x00000000fffff984 */ /* 0x000fe20000000800 */
[----:B------:R-:W-:Y:S01]  /*55d0*/  @!PT LDS RZ, [RZ] ;  /* 0x00000000fffff984 */ /* 0x000fe20000000800 */
[----:B------:R-:W-:Y:S01]  /*55e0*/  @!PT LDS RZ, [RZ] ;  /* 0x00000000fffff984 */ /* 0x000fe20000000800 */
[----:B------:R5:W-:Y:S06]  /*55f0*/  MEMBAR.ALL.CTA ;  /* 0x0000000000007992 */ /* 0x000bec0000008000 */
[----:B-----5:R-:W5:Y:S01]  /*5600*/  FENCE.VIEW.ASYNC.S ;  /* 0x00000000000073c6 */ /* 0x020f620000000000 */
[----:B------:R-:W-:Y:S01]  /*5610*/  SEL R100, R100, RZ, P1 ;  /* 0x000000ff64647207 */ /* 0x000fe20000800000 */
[----:B-----5:R5:W-:Y:S02]  /*5620*/  SYNCS.ARRIVE.TRANS64.RED.A1T0 RZ, [R0+URZ], RZ ;  /* 0x000000ff00ff79a7 */ /* 0x020be400081004ff */
[----:B-----5:R-:W-:Y:S04]  /*5630*/  SEL R0, RZ, 0x1, P1 ;  /* 0x00000001ff007807 */ /* 0x020fe80000800000 */
[----:B---3--:R-:W-:Y:S02]  /*5640*/  LOP3.LUT R99, R99, R0, RZ, 0x3c, !PT ;  /* 0x0000000063637212 */ /* 0x008fe400078e3cff */
.L_x_87:
[----:B------:R-:W-:Y:S05]  /*5650*/  BSYNC B1 ;  /* 0x0000000000017941 */ /* 0x000fea0003800000 */
.L_x_86:
[----:B------:R-:W-:Y:S04]  /*5660*/  SHF.R.U32.HI R3, RZ, 0x15, R48 ;  /* 0x00000015ff037819 */ /* 0x000fe80000011630 */
[----:B------:R-:W-:Y:S01]  /*5670*/  LOP3.LUT P1, RZ, R3, 0x3, R96, 0x48, !PT ;  /* 0x0000000303ff7812 */ /* 0x000fe20007824860 */
[----:B------:R-:W-:Y:S01]  /*5680*/  @!UPT UIADD3 URZ, UPT, UPT, URZ, URZ, URZ ;  /* 0x000000fffffff290 */ /* 0x000fe2000fffe0ff */
[----:B----4-:R-:W-:Y:S11]  /*5690*/  @P0 BRA `(.L_x_91) ;  /* 0x0000000000080947 */ /* 0x010ff60003800000 */
[----:B------:R-:W3:Y:S02]  /*56a0*/  SYNCS.PHASECHK.TRANS64.TRYWAIT P0, [R108+URZ+0x90], R7 ;  /* 0x000090076c0075a7 */ /* 0x000ee400080011ff */
[----:B---3--:R-:W-:Y:S05]  /*56b0*/  @!P0 BRA `(.L_x_92) ;  /* 0x0000002000bc8947 */ /* 0x008fea0003800000 */
.L_x_91:
[----:B------:R-:W-:Y:S05]  /*56c0*/  @!P1 BRA `(.L_x_93) ;  /* 0x0000000000409947 */ /* 0x000fea0003800000 */
[----:B------:R-:W4:Y:S01]  /*56d0*/  LDCU.64 UR8, c[0x4][0x70] ;  /* 0x01000e00ff0877ac */ /* 0x000f220008000a00 */
[----:B------:R-:W-:Y:S01]  /*56e0*/  MOV R3, 0x0 ;  /* 0x0000000000037802 */ /* 0x000fe20000000f00 */
[----:B------:R-:W-:Y:S02]  /*56f0*/  HFMA2 R12, -RZ, RZ, 0, 5.9604644775390625e-08 ;  /* 0x00000001ff0c7431 */ /* 0x000fe400000001ff */
[----:B------:R-:W-:Y:S02]  /*5700*/  IMAD.MOV.U32 R8, RZ, RZ, 0x192 ;  /* 0x00000192ff087424 */ /* 0x000fe400078e00ff */
[----:B------:R-:W-:Y:S01]  /*5710*/  IMAD.MOV.U32 R13, RZ, RZ, RZ ;  /* 0x000000ffff0d7224 */ /* 0x000fe200078e00ff */
[----:B------:R-:W3:Y:S01]  /*5720*/  LDCU.64 UR6, c[0x4][0x78] ;  /* 0x01000f00ff0677ac */ /* 0x000ee20008000a00 */
[----:B-1----:R-:W1:Y:S01]  /*5730*/  LDC.64 R2, c[0x4][R3] ;  /* 0x0100000003027b82 */ /* 0x002e620000000a00 */
[----:B------:R-:W5:Y:S01]  /*5740*/  LDCU.64 UR4, c[0x4][0x10] ;  /* 0x01000200ff0477ac */ /* 0x000f620008000a00 */
[----:B----4-:R-:W-:Y:S01]  /*5750*/  MOV R5, UR9 ;  /* 0x0000000900057c02 */ /* 0x010fe20008000f00 */
[----:B------:R-:W-:Y:S01]  /*5760*/  IMAD.U32 R4, RZ, RZ, UR8 ;  /* 0x00000008ff047e24 */ /* 0x000fe2000f8e00ff */
[----:B---3--:R-:W-:Y:S01]  /*5770*/  MOV R7, UR7 ;  /* 0x0000000700077c02 */ /* 0x008fe20008000f00 */
[----:B------:R-:W-:Y:S01]  /*5780*/  IMAD.U32 R6, RZ, RZ, UR6 ;  /* 0x00000006ff067e24 */ /* 0x000fe2000f8e00ff */
[----:B-----5:R-:W-:Y:S01]  /*5790*/  MOV R11, UR5 ;  /* 0x00000005000b7c02 */ /* 0x020fe20008000f00 */
[----:B------:R-:W-:Y:S02]  /*57a0*/  IMAD.U32 R10, RZ, RZ, UR4 ;  /* 0x00000004ff0a7e24 */ /* 0x000fe4000f8e00ff */
[----:B------:R-:W-:Y:S07]  /*57b0*/  LEPC R20, `(.L_x_93) ;  /* 0x000000001014794e */ /* 0x000fee0000000000 */
[----:B-12---:R-:W-:Y:S05]  /*57c0*/  CALL.ABS.NOINC R2 ;  /* 0x0000000002007343 */ /* 0x006fea0003c00000 */
.L_x_93:
[----:B------:R-:W-:Y:S05]  /*57d0*/  WARPSYNC.ALL ;  /* 0x0000000000007948 */ /* 0x000fea0003800000 */
[----:B------:R-:W-:Y:S01]  /*57e0*/  R2UR UR4, R48 ;  /* 0x00000000300472ca */ /* 0x000fe200000e0000 */
[----:B------:R-:W-:Y:S01]  /*57f0*/  BSSY.RECONVERGENT B0, `(.L_x_94) ;  /* 0x00000a0000007945 */ /* 0x000fe20003800200 */
[C---:B------:R-:W-:Y:S02]  /*5800*/  SHF.L.U32 R51, R56.reuse, 0x10, RZ ;  /* 0x0000001038337819 */ /* 0x040fe400000006ff */
[C---:B------:R-:W-:Y:S02]  /*5810*/  PRMT R49, R56.reuse, 0x8880, RZ ;  /* 0x0000888038317816 */ /* 0x040fe400000000ff */
[----:B------:R-:W-:Y:S02]  /*5820*/  SHF.R.S32.HI R51, RZ, 0x18, R51 ;  /* 0x00000018ff337819 */ /* 0x000fe40000011433 */
[----:B------:R-:W-:Y:S02]  /*5830*/  SHF.L.U32 R52, R56, 0x8, RZ ;  /* 0x0000000838347819 */ /* 0x000fe400000006ff */
[C---:B------:R-:W-:Y:S02]  /*5840*/  PRMT R54, R58.reuse, 0x8880, RZ ;  /* 0x000088803a367816 */ /* 0x040fe400000000ff */
[----:B------:R-:W-:Y:S01]  /*5850*/  SHF.L.U32 R53, R58, 0x8, RZ ;  /* 0x000000083a357819 */ /* 0x000fe200000006ff */
[----:B-1-3--:R-:W-:Y:S01]  /*5860*/  LDTM.16dp32bit_t0_t15.x32 R4, tmem[UR4] ;  /* 0x00000004000479ee */ /* 0x00afe20008a80000 */
[----:B------:R-:W2:Y:S01]  /*5870*/  LDTM.16dp32bit_t16_t31.x32 R4, tmem[UR4+0x20] ;  /* 0x00002004000479ee */ /* 0x000ea20008aa0000 */
[----:B------:R-:W-:Y:S02]  /*5880*/  ISETP.NE.AND P6, PT, R64, RZ, PT ;  /* 0x000000ff4000720c */ /* 0x000fe40003fc5270 */
[----:B------:R-:W-:Y:S02]  /*5890*/  IADD3 R74, PT, PT, R95, UR49, RZ ;  /* 0x000000315f4a7c10 */ /* 0x000fe4000fffe0ff */
[----:B------:R-:W-:Y:S02]  /*58a0*/  SHF.L.U32 R73, R97, 0x4, RZ ;  /* 0x0000000461497819 */ /* 0x000fe400000006ff */
[----:B------:R-:W-:Y:S02]  /*58b0*/  SHF.R.S32.HI R53, RZ, 0x18, R53 ;  /* 0x00000018ff357819 */ /* 0x000fe40000011435 */
[----:B------:R-:W-:Y:S02]  /*58c0*/  IADD3 R112, PT, PT, R74, R73, RZ ;  /* 0x000000494a707210 */ /* 0x000fe40007ffe0ff */
[----:B------:R-:W-:Y:S01]  /*58d0*/  ISETP.NE.AND P0, PT, R105, RZ, PT ;  /* 0x000000ff6900720c */ /* 0x000fe20003f05270 */
[C---:B--2---:R-:W-:Y:S02]  /*58e0*/  IMAD R0, R47.reuse, R4, RZ ;  /* 0x000000042f007224 */ /* 0x044fe400078e02ff */
[----:B------:R-:W-:Y:S02]  /*58f0*/  IMAD R2, R47, R5, RZ ;  /* 0x000000052f027224 */ /* 0x000fe400078e02ff */
[----:B------:R-:W-:Y:S01]  /*5900*/  IMAD R0, R49, R50, R0 ;  /* 0x0000003231007224 */ /* 0x000fe200078e0200 */
[----:B------:R-:W-:Y:S01]  /*5910*/  SHF.R.S32.HI R49, RZ, 0x18, R52 ;  /* 0x00000018ff317819 */ /* 0x000fe20000011434 */
[----:B------:R-:W-:Y:S01]  /*5920*/  IMAD R3, R47, R6, RZ ;  /* 0x000000062f037224 */ /* 0x000fe200078e02ff */
[----:B------:R-:W-:Y:S01]  /*5930*/  SHF.L.U32 R52, R57, 0x10, RZ ;  /* 0x0000001039347819 */ /* 0x000fe200000006ff */
[-C--:B------:R-:W-:Y:S01]  /*5940*/  IMAD R2, R51, R50.reuse, R2 ;  /* 0x0000003233027224 */ /* 0x080fe200078e0202 */
[----:B------:R-:W-:Y:S01]  /*5950*/  SHF.R.S32.HI R51, RZ, 0x18, R56 ;  /* 0x00000018ff337819 */ /* 0x000fe20000011438 */
[----:B------:R-:W-:Y:S02]  /*5960*/  IMAD R7, R47, R7, RZ ;  /* 0x000000072f077224 */ /* 0x000fe400078e02ff */
[-C--:B------:R-:W-:Y:S01]  /*5970*/  IMAD R3, R49, R50.reuse, R3 ;  /* 0x0000003231037224 */ /* 0x080fe200078e0203 */
[----:B------:R-:W-:Y:S01]  /*5980*/  PRMT R49, R57, 0x8880, RZ ;  /* 0x0000888039317816 */ /* 0x000fe200000000ff */
[----:B------:R-:W-:Y:S01]  /*5990*/  IMAD R7, R51, R50, R7 ;  /* 0x0000003233077224 */ /* 0x000fe200078e0207 */
[----:B------:R-:W-:Y:S01]  /*59a0*/  SHF.R.S32.HI R51, RZ, 0x18, R52 ;  /* 0x00000018ff337819 */ /* 0x000fe20000011434 */
[----:B------:R-:W-:Y:S02]  /*59b0*/  IMAD R4, R47, R8, RZ ;  /* 0x000000082f047224 */ /* 0x000fe400078e02ff */
[----:B------:R-:W-:Y:S01]  /*59c0*/  IMAD.SHL.U32 R52, R57, 0x100, RZ ;  /* 0x0000010039347824 */ /* 0x000fe200078e00ff */
[----:B------:R-:W-:Y:S01]  /*59d0*/  I2IP.S8.S32.SAT R65, R7, R3, RZ ;  /* 0x0000000307417239 */ /* 0x000fe200000014ff */
[----:B------:R-:W-:Y:S02]  /*59e0*/  IMAD R5, R47, R9, RZ ;  /* 0x000000092f057224 */ /* 0x000fe400078e02ff */
[----:B------:R-:W-:Y:S01]  /*59f0*/  IMAD R4, R49, R50, R4 ;  /* 0x0000003231047224 */ /* 0x000fe200078e0204 */
[----:B------:R-:W-:Y:S01]  /*5a00*/  SHF.R.S32.HI R49, RZ, 0x18, R52 ;  /* 0x00000018ff317819 */ /* 0x000fe20000011434 */
[----:B------:R-:W-:Y:S01]  /*5a10*/  IMAD R6, R47, R10, RZ ;  /* 0x0000000a2f067224 */ /* 0x000fe200078e02ff */
[----:B------:R-:W-:Y:S01]  /*5a20*/  I2IP.S8.S32.SAT R64, R2, R0, R65 ;  /* 0x0000000002407239 */ /* 0x000fe20000001441 */
[-C--:B------:R-:W-:Y:S01]  /*5a30*/  IMAD R5, R51, R50.reuse, R5 ;  /* 0x0000003233057224 */ /* 0x080fe200078e0205 */
[----:B------:R-:W-:Y:S01]  /*5a40*/  SHF.L.U32 R52, R58, 0x10, RZ ;  /* 0x000000103a347819 */ /* 0x000fe200000006ff */
[----:B------:R-:W-:Y:S01]  /*5a50*/  IMAD R11, R47, R11, RZ ;  /* 0x0000000b2f0b7224 */ /* 0x000fe200078e02ff */
[----:B------:R-:W-:Y:S01]  /*5a60*/  SHF.R.S32.HI R51, RZ, 0x18, R57 ;  /* 0x00000018ff337819 */ /* 0x000fe20000011439 */
[----:B------:R-:W-:Y:S01]  /*5a70*/  IMAD R6, R49, R50, R6 ;  /* 0x0000003231067224 */ /* 0x000fe200078e0206 */
[----:B------:R-:W-:Y:S01]  /*5a80*/  SHF.R.S32.HI R52, RZ, 0x18, R52 ;  /* 0x00000018ff347819 */ /* 0x000fe20000011434 */
[C---:B------:R-:W-:Y:S02]  /*5a90*/  IMAD R8, R47.reuse, R12, RZ ;  /* 0x0000000c2f087224 */ /* 0x040fe400078e02ff */
[----:B------:R-:W-:Y:S02]  /*5aa0*/  IMAD.MOV.U32 R49, RZ, RZ, R54 ;  /* 0x000000ffff317224 */ /* 0x000fe400078e0036 */
[----:B------:R-:W-:Y:S02]  /*5ab0*/  IMAD R9, R47, R13, RZ ;  /* 0x0000000d2f097224 */ /* 0x000fe400078e02ff */
[----:B------:R-:W-:Y:S01]  /*5ac0*/  IMAD R11, R51, R50, R11 ;  /* 0x00000032330b7224 */ /* 0x000fe200078e020b */
[----:B------:R-:W-:Y:S01]  /*5ad0*/  SHF.R.S32.HI R51, RZ, 0x18, R58 ;  /* 0x00000018ff337819 */ /* 0x000fe2000001143a */
[----:B------:R-:W-:Y:S02]  /*5ae0*/  IMAD R10, R47, R14, RZ ;  /* 0x0000000e2f0a7224 */ /* 0x000fe400078e02ff */
[----:B------:R-:W-:Y:S01]  /*5af0*/  IMAD R8, R49, R50, R8 ;  /* 0x0000003231087224 */ /* 0x000fe200078e0208 */
[----:B------:R-:W-:Y:S01]  /*5b00*/  I2IP.S8.S32.SAT R65, R11, R6, RZ ;  /* 0x000000060b417239 */ /* 0x000fe200000014ff */
[----:B------:R-:W-:Y:S01]  /*5b10*/  IMAD R15, R47, R15, RZ ;  /* 0x0000000f2f0f7224 */ /* 0x000fe200078e02ff */
[----:B------:R-:W-:Y:S01]  /*5b20*/  PRMT R49, R59, 0x8880, RZ ;  /* 0x000088803b317816 */ /* 0x000fe200000000ff */
[----:B------:R-:W-:Y:S01]  /*5b30*/  IMAD R9, R52, R50, R9 ;  /* 0x0000003234097224 */ /* 0x000fe200078e0209 */
[----:B------:R-:W-:Y:S01]  /*5b40*/  I2IP.S8.S32.SAT R65, R5, R4, R65 ;  /* 0x0000000405417239 */ /* 0x000fe20000001441 */
[-C--:B------:R-:W-:Y:S01]  /*5b50*/  IMAD R10, R53, R50.reuse, R10 ;  /* 0x00000032350a7224 */ /* 0x080fe200078e020a */
[----:B------:R-:W-:Y:S01]  /*5b60*/  SHF.L.U32 R53, R59, 0x8, RZ ;  /* 0x000000083b357819 */ /* 0x000fe200000006ff */
[----:B------:R-:W-:Y:S01]  /*5b70*/  IMAD R15, R51, R50, R15 ;  /* 0x00000032330f7224 */ /* 0x000fe200078e020f */
[----:B------:R-:W-:Y:S01]  /*5b80*/  SHF.L.U32 R51, R59, 0x10, RZ ;  /* 0x000000103b337819 */ /* 0x000fe200000006ff */
[C---:B------:R-:W-:Y:S01]  /*5b90*/  IMAD R12, R47.reuse, R16, RZ ;  /* 0x000000102f0c7224 */ /* 0x040fe200078e02ff */
[----:B------:R-:W-:Y:S01]  /*5ba0*/  SHF.R.S32.HI R53, RZ, 0x18, R53 ;  /* 0x00000018ff357819 */ /* 0x000fe20000011435 */
[C---:B------:R-:W-:Y:S01]  /*5bb0*/  IMAD R13, R47.reuse, R17, RZ ;  /* 0x000000112f0d7224 */ /* 0x040fe200078e02ff */
[----:B------:R-:W-:Y:S01]  /*5bc0*/  SHF.R.S32.HI R51, RZ, 0x18, R51 ;  /* 0x00000018ff337819 */ /* 0x000fe20000011433 */
[----:B------:R-:W-:Y:S01]  /*5bd0*/  IMAD R14, R47, R18, RZ ;  /* 0x000000122f0e7224 */ /* 0x000fe200078e02ff */
[----:B------:R-:W-:Y:S01]  /*5be0*/  I2IP.S8.S32.SAT R66, R15, R10, RZ ;  /* 0x0000000a0f427239 */ /* 0x000fe200000014ff */
[----:B------:R-:W-:Y:S01]  /*5bf0*/  IMAD R12, R49, R50, R12 ;  /* 0x00000032310c7224 */ /* 0x000fe200078e020c */
[----:B------:R-:W-:Y:S01]  /*5c00*/  SHF.R.S32.HI R49, RZ, 0x18, R59 ;  /* 0x00000018ff317819 */ /* 0x000fe2000001143b */
[----:B------:R-:W-:Y:S01]  /*5c10*/  IMAD R19, R47, R19, RZ ;  /* 0x000000132f137224 */ /* 0x000fe200078e02ff */
[----:B------:R-:W-:Y:S01]  /*5c20*/  I2IP.S8.S32.SAT R66, R9, R8, R66 ;  /* 0x0000000809427239 */ /* 0x000fe20000001442 */
[-C--:B------:R-:W-:Y:S01]  /*5c30*/  IMAD R13, R51, R50.reuse, R13 ;  /* 0x00000032330d7224 */ /* 0x080fe200078e020d */
[C---:B------:R-:W-:Y:S01]  /*5c40*/  PRMT R51, R60.reuse, 0x8880, RZ ;  /* 0x000088803c337816 */ /* 0x040fe200000000ff */
[-C--:B------:R-:W-:Y:S01]  /*5c50*/  IMAD R14, R53, R50.reuse, R14 ;  /* 0x00000032350e7224 */ /* 0x080fe200078e020e */
[----:B------:R-:W-:Y:S01]  /*5c60*/  PRMT R53, R61, 0x8880, RZ ;  /* 0x000088803d357816 */ /* 0x000fe200000000ff */
[----:B------:R-:W-:Y:S01]  /*5c70*/  IMAD R19, R49, R50, R19 ;  /* 0x0000003231137224 */ /* 0x000fe200078e0213 */
[----:B------:R-:W-:Y:S01]  /*5c80*/  MOV R49, R51 ;  /* 0x0000003300317202 */ /* 0x000fe20000000f00 */
[----:B------:R-:W-:Y:S02]  /*5c90*/  IMAD R16, R47, R20, RZ ;  /* 0x000000142f107224 */ /* 0x000fe400078e02ff */
[C---:B------:R-:W-:Y:S01]  /*5ca0*/  IMAD.U32 R52, R60.reuse, 0x10000, RZ ;  /* 0x000100003c347824 */ /* 0x040fe200078e00ff */
[----:B------:R-:W-:Y:S01]  /*5cb0*/  I2IP.S8.S32.SAT R67, R19, R14, RZ ;  /* 0x0000000e13437239 */ /* 0x000fe200000014ff */
[----:B------:R-:W-:Y:S01]  /*5cc0*/  IMAD R16, R49, R50, R16 ;  /* 0x0000003231107224 */ /* 0x000fe200078e0210 */
[----:B------:R-:W-:Y:S01]  /*5cd0*/  SHF.L.U32 R49, R60, 0x8, RZ ;  /* 0x000000083c317819 */ /* 0x000fe200000006ff */
[C---:B------:R-:W-:Y:S01]  /*5ce0*/  IMAD R17, R47.reuse, R21, RZ ;  /* 0x000000152f117224 */ /* 0x040fe200078e02ff */
[----:B------:R-:W-:Y:S01]  /*5cf0*/  SHF.R.S32.HI R51, RZ, 0x18, R52 ;  /* 0x00000018ff337819 */ /* 0x000fe20000011434 */
[C---:B------:R-:W-:Y:S01]  /*5d00*/  IMAD R18, R47.reuse, R22, RZ ;  /* 0x000000162f127224 */ /* 0x040fe200078e02ff */
[----:B------:R-:W-:Y:S01]  /*5d10*/  SHF.R.S32.HI R49, RZ, 0x18, R49 ;  /* 0x00000018ff317819 */ /* 0x000fe20000011431 */
[----:B------:R-:W-:Y:S01]  /*5d20*/  IMAD R23, R47, R23, RZ ;  /* 0x000000172f177224 */ /* 0x000fe200078e02ff */
[----:B------:R-:W-:Y:S01]  /*5d30*/  I2IP.S8.S32.SAT R67, R13, R12, R67 ;  /* 0x0000000c0d437239 */ /* 0x000fe20000001443 */
[----:B------:R-:W-:Y:S01]  /*5d40*/  IMAD R17, R51, R50, R17 ;  /* 0x0000003233117224 */ /* 0x000fe200078e0211 */
[C---:B------:R-:W-:Y:S01]  /*5d50*/  SHF.L.U32 R52, R61.reuse, 0x10, RZ ;  /* 0x000000103d347819 */ /* 0x040fe200000006ff */
[----:B------:R-:W-:Y:S01]  /*5d60*/  IMAD.SHL.U32 R54, R61, 0x100, RZ ;  /* 0x000001003d367824 */ /* 0x000fe200078e00ff */
[----:B------:R-:W-:Y:S01]  /*5d70*/  SHF.R.S32.HI R51, RZ, 0x18, R60 ;  /* 0x00000018ff337819 */ /* 0x000fe2000001143c */
[----:B------:R-:W-:Y:S01]  /*5d80*/  IMAD R20, R47, R24, RZ ;  /* 0x000000182f147224 */ /* 0x000fe200078e02ff */
[----:B------:R1:W-:Y:S01]  /*5d90*/  STS.128 [R95+UR49+0x2200], R64 ;  /* 0x002200405f007988 */ /* 0x0003e20008000c31 */
[-C--:B------:R-:W-:Y:S01]  /*5da0*/  IMAD R18, R49, R50.reuse, R18 ;  /* 0x0000003231127224 */ /* 0x080fe200078e0212 */
[----:B------:R-:W-:Y:S01]  /*5db0*/  SHF.R.S32.HI R52, RZ, 0x18, R52 ;  /* 0x00000018ff347819 */ /* 0x000fe20000011434 */
[----:B------:R-:W-:Y:S01]  /*5dc0*/  IMAD R21, R47, R25, RZ ;  /* 0x000000192f157224 */ /* 0x000fe200078e02ff */
[----:B------:R-:W-:Y:S01]  /*5dd0*/  SHF.R.S32.HI R49, RZ, 0x18, R54 ;  /* 0x00000018ff317819 */ /* 0x000fe20000011436 */
[----:B------:R-:W-:Y:S01]  /*5de0*/  IMAD R23, R51, R50, R23 ;  /* 0x0000003233177224 */ /* 0x000fe200078e0217 */
[----:B------:R-:W-:Y:S01]  /*5df0*/  SHF.R.S32.HI R51, RZ, 0x18, R61 ;  /* 0x00000018ff337819 */ /* 0x000fe2000001143d */
[----:B------:R-:W-:Y:S01]  /*5e00*/  IMAD R22, R47, R26, RZ ;  /* 0x0000001a2f167224 */ /* 0x000fe200078e02ff */
[----:B------:R-:W-:Y:S01]  /*5e10*/  SHF.R.S32.HI R54, RZ, 0x18, R63 ;  /* 0x00000018ff367819 */ /* 0x000fe2000001143f */
[----:B------:R-:W-:Y:S01]  /*5e20*/  IMAD R20, R53, R50, R20 ;  /* 0x0000003235147224 */ /* 0x000fe200078e0214 */
[----:B------:R-:W-:Y:S01]  /*5e30*/  I2IP.S8.S32.SAT R68, R23, R18, RZ ;  /* 0x0000001217447239 */ /* 0x000fe200000014ff */
[----:B------:R-:W-:Y:S01]  /*5e40*/  IMAD R27, R47, R27, RZ ;  /* 0x0000001b2f1b7224 */ /* 0x000fe200078e02ff */
[----:B------:R-:W-:Y:S01]  /*5e50*/  SHF.L.U32 R53, R62, 0x8, RZ ;  /* 0x000000083e357819 */ /* 0x000fe200000006ff */
[-C--:B------:R-:W-:Y:S01]  /*5e60*/  IMAD R21, R52, R50.reuse, R21 ;  /* 0x0000003234157224 */ /* 0x080fe200078e0215 */
[C---:B------:R-:W-:Y:S01]  /*5e70*/  SHF.L.U32 R52, R62.reuse, 0x10, RZ ;  /* 0x000000103e347819 */ /* 0x040fe200000006ff */
[----:B------:R-:W-:Y:S01]  /*5e80*/  IMAD R22, R49, R50, R22 ;  /* 0x0000003231167224 */ /* 0x000fe200078e0216 */
[----:B------:R-:W-:Y:S01]  /*5e90*/  PRMT R49, R62, 0x8880, RZ ;  /* 0x000088803e317816 */ /* 0x000fe200000000ff */
[----:B------:R-:W-:Y:S01]  /*5ea0*/  IMAD R24, R47, R28, RZ ;  /* 0x0000001c2f187224 */ /* 0x000fe200078e02ff */
[----:B------:R-:W-:Y:S01]  /*5eb0*/  I2IP.S8.S32.SAT R68, R17, R16, R68 ;  /* 0x0000001011447239 */ /* 0x000fe20000001444 */
[----:B------:R-:W-:Y:S01]  /*5ec0*/  IMAD R27, R51, R50, R27 ;  /* 0x00000032331b7224 */ /* 0x000fe200078e021b */
[----:B------:R-:W-:Y:S01]  /*5ed0*/  SHF.R.S32.HI R51, RZ, 0x18, R52 ;  /* 0x00000018ff337819 */ /* 0x000fe20000011434 */
[C---:B------:R-:W-:Y:S01]  /*5ee0*/  IMAD R25, R47.reuse, R29, RZ ;  /* 0x0000001d2f197224 */ /* 0x040fe200078e02ff */
[----:B------:R-:W-:Y:S01]  /*5ef0*/  SHF.R.S32.HI R53, RZ, 0x18, R53 ;  /* 0x00000018ff357819 */ /* 0x000fe20000011435 */
[----:B------:R-:W-:Y:S01]  /*5f00*/  IMAD R26, R47, R30, RZ ;  /* 0x0000001e2f1a7224 */ /* 0x000fe200078e02ff */
[----:B------:R-:W-:Y:S01]  /*5f10*/  I2IP.S8.S32.SAT R69, R27, R22, RZ ;  /* 0x000000161b457239 */ /* 0x000fe200000014ff */
[-C--:B------:R-:W-:Y:S01]  /*5f20*/  IMAD R24, R49, R50.reuse, R24 ;  /* 0x0000003231187224 */ /* 0x080fe200078e0218 */
[----:B------:R-:W-:Y:S01]  /*5f30*/  SHF.L.U32 R52, R63, 0x10, RZ ;  /* 0x000000103f347819 */ /* 0x000fe200000006ff */
[----:B------:R-:W-:Y:S01]  /*5f40*/  IMAD R25, R51, R50, R25 ;  /* 0x0000003233197224 */ /* 0x000fe200078e0219 */
[----:B------:R-:W-:Y:S01]  /*5f50*/  I2IP.S8.S32.SAT R69, R21, R20, R69 ;  /* 0x0000001415457239 */ /* 0x000fe20000001445 */
[----:B------:R-:W-:Y:S01]  /*5f60*/  IMAD R26, R53, R50, R26 ;  /* 0x00000032351a7224 */ /* 0x000fe200078e021a */
[----:B------:R-:W-:Y:S01]  /*5f70*/  SHF.R.S32.HI R49, RZ, 0x18, R62 ;  /* 0x00000018ff317819 */ /* 0x000fe2000001143e */
[----:B------:R-:W-:Y:S01]  /*5f80*/  IMAD R31, R47, R31, RZ ;  /* 0x0000001f2f1f7224 */ /* 0x000fe200078e02ff */
[C---:B------:R-:W-:Y:S01]  /*5f90*/  PRMT R51, R63.reuse, 0x8880, RZ ;  /* 0x000088803f337816 */ /* 0x040fe200000000ff */
[----:B------:R-:W-:Y:S01]  /*5fa0*/  IMAD.SHL.U32 R53, R63, 0x100, RZ ;  /* 0x000001003f357824 */ /* 0x000fe200078e00ff */
[----:B------:R-:W-:Y:S01]  /*5fb0*/  SHF.R.S32.HI R52, RZ, 0x18, R52 ;  /* 0x00000018ff347819 */ /* 0x000fe20000011434 */
[C---:B------:R-:W-:Y:S02]  /*5fc0*/  IMAD R28, R47.reuse, R32, RZ ;  /* 0x000000202f1c7224 */ /* 0x040fe400078e02ff */
[----:B------:R-:W-:Y:S01]  /*5fd0*/  IMAD R29, R47, R33, RZ ;  /* 0x000000212f1d7224 */ /* 0x000fe200078e02ff */
[----:B------:R-:W-:Y:S01]  /*5fe0*/  SHF.R.S32.HI R53, RZ, 0x18, R53 ;  /* 0x00000018ff357819 */ /* 0x000fe20000011435 */
[-C--:B------:R-:W-:Y:S02]  /*5ff0*/  IMAD R31, R49, R50.reuse, R31 ;  /* 0x00000032311f7224 */ /* 0x080fe400078e021f */
[----:B------:R-:W-:Y:S02]  /*6000*/  IMAD R28, R51, R50, R28 ;  /* 0x00000032331c7224 */ /* 0x000fe400078e021c */
[----:B------:R-:W-:Y:S01]  /*6010*/  IMAD R30, R47, R34, RZ ;  /* 0x000000222f1e7224 */ /* 0x000fe200078e02ff */
[----:B------:R-:W-:Y:S01]  /*6020*/  I2IP.S8.S32.SAT R75, R31, R26, RZ ;  /* 0x0000001a1f4b7239 */ /* 0x000fe200000014ff */
[----:B------:R-:W-:Y:S02]  /*6030*/  IMAD R29, R52, R50, R29 ;  /* 0x00000032341d7224 */ /* 0x000fe400078e021d */
[----:B------:R-:W-:Y:S01]  /*6040*/  IMAD R35, R47, R35, RZ ;  /* 0x000000232f237224 */ /* 0x000fe200078e02ff */
[----:B------:R-:W-:Y:S01]  /*6050*/  I2IP.S8.S32.SAT R70, R25, R24, R75 ;  /* 0x0000001819467239 */ /* 0x000fe2000000144b */
[-C--:B------:R-:W-:Y:S01]  /*6060*/  IMAD R30, R53, R50.reuse, R30 ;  /* 0x00000032351e7224 */ /* 0x080fe200078e021e */
[----:B------:R-:W-:Y:S01]  /*6070*/  LEA R75, R100, UR49, 0x3 ;  /* 0x00000031644b7c11 */ /* 0x000fe2000f8e18ff */
[----:B------:R-:W-:Y:S05]  /*6080*/  IMAD R35, R54, R50, R35 ;  /* 0x0000003236237224 */ /* 0x000fea00078e0223 */
[----:B------:R-:W-:Y:S04]  /*6090*/  I2IP.S8.S32.SAT R76, R35, R30, RZ ;  /* 0x0000001e234c7239 */ /* 0x000fe800000014ff */
[----:B------:R-:W-:Y:S02]  /*60a0*/  I2IP.S8.S32.SAT R71, R29, R28, R76 ;  /* 0x0000001c1d477239 */ /* 0x000fe4000000144c */
[----:B------:R-:W-:Y:S03]  /*60b0*/  @P6 SHF.L.U32 R76, R99, 0x1f, RZ ;  /* 0x0000001f634c6819 */ /* 0x000fe600000006ff */
[----:B------:R1:W-:Y:S01]  /*60c0*/  STS.128 [R112+0x2210], R68 ;  /* 0x0022104470007388 */ /* 0x0003e20000000c00 */
[----:B------:R-:W-:Y:S01]  /*60d0*/  @!PT LDS RZ, [RZ] ;  /* 0x00000000fffff984 */ /* 0x000fe20000000800 */
[----:B------:R-:W-:Y:S01]  /*60e0*/  @!PT LDS RZ, [RZ] ;  /* 0x00000000fffff984 */ /* 0x000fe20000000800 */
[----:B------:R-:W-:Y:S01]  /*60f0*/  @!PT LDS RZ, [RZ] ;  /* 0x00000000fffff984 */ /* 0x000fe20000000800 */
[----:B------:R-:W-:Y:S01]  /*6100*/  @!PT LDS RZ, [RZ] ;  /* 0x00000000fffff984 */ /* 0x000fe20000000800 */
[----:B------:R2:W-:Y:S07]  /*6110*/  MEMBAR.ALL.CTA ;  /* 0x0000000000007992 */ /* 0x0005ee0000008000 */
[----:B--2---:R-:W2:Y:S02]  /*6120*/  FENCE.VIEW.ASYNC.S ;  /* 0x00000000000073c6 */ /* 0x004ea40000000000 */
[----:B--2---:R-:W-:Y:S06]  /*6130*/  BAR.SYNC.DEFER_BLOCKING 0x1, 0x80 ;  /* 0x0042000000007b1d */ /* 0x004fec0000010000 */
[----:B------:R-:W-:Y:S05]  /*6140*/  @P0 BRA `(.L_x_95) ;  /* 0x0000000000280947 */ /* 0x000fea0003800000 */
[----:B------:R-:W-:Y:S02]  /*6150*/  UIADD3 UR4, UPT, UPT, UR49, 0x2200, URZ ;  /* 0x0000220031047890 */ /* 0x000fe4000fffe0ff */
[----:B------:R-:W-:Y:S01]  /*6160*/  UIADD3 UR6, UP0, UPT, UR52, 0x680, URZ ;  /* 0x0000068034067890 */ /* 0x000fe2000ff1e0ff */
[----:B------:R-:W-:Y:S03]  /*6170*/  UMOV UR43, UR36 ;  /* 0x00000024002b7c82 */ /* 0x000fe60008000000 */
[----:B------:R-:W-:Y:S01]  /*6180*/  MOV R104, UR4 ;  /* 0x0000000400687c02 */ /* 0x000fe20008000f00 */
[----:B------:R-:W-:Y:S03]  /*6190*/  UIADD3.X UR7, UPT, UPT, URZ, UR53, URZ, UP0, !UPT ;  /* 0x00000035ff077290 */ /* 0x000fe600087fe4ff */
[----:B------:R-:W-:Y:S11]  /*61a0*/  R2UR UR40, R104 ;  /* 0x00000000682872ca */ /* 0x000ff600000e0000 */
[----:B------:R-:W-:Y:S02]  /*61b0*/  @!UPT UIADD3 URZ, UPT, UPT, URZ, URZ, URZ ;  /* 0x000000fffffff290 */ /* 0x000fe4000fffe0ff */
[----:B------:R2:W-:Y:S01]  /*61c0*/  UTMASTG.3D [UR40], [UR6] ;  /* 0x00000028060073b5 */ /* 0x0005e20008010000 */
[----:B------:R0:W-:Y:S01]  /*61d0*/  UTMACMDFLUSH ;  /* 0x00000000000079b7 */ /* 0x0001e20000000000 */
[----:B--2---:R-:W-:Y:S04]  /*61e0*/  DEPBAR.LE SB0, 0x1 ;  /* 0x000080400000791a */ /* 0x004fe80000000000 */
.L_x_95:
[----:B------:R-:W-:Y:S05]  /*61f0*/  BSYNC.RECONVERGENT B0 ;  /* 0x0000000000007941 */ /* 0x000fea0003800200 */
.L_x_94:
[----:B------:R-:W-:Y:S06]  /*6200*/  BAR.SYNC.DEFER_BLOCKING 0x1, 0x80 ;  /* 0x0042000000007b1d */ /* 0x000fec0000010000 */
[----:B------:R-:W2:Y:S01]  /*6210*/  @P6 SYNCS.PHASECHK.TRANS64.TRYWAIT P0, [R75+URZ+0x40], R76 ;  /* 0x0000404c4b0065a7 */ /* 0x000ea200080011ff */
[----:B------:R-:W-:Y:S01]  /*6220*/  BSSY B1, `(.L_x_96) ;  /* 0x000001f000017945 */ /* 0x000fe20003800000 */
[----:B--2---:R-:W-:Y:S03]  /*6230*/  @P6 SEL R55, RZ, 0x1, !P0 ;  /* 0x00000001ff376807 */ /* 0x004fe60004000000 */
[----:B------:R-:W-:Y:S05]  /*6240*/  @!P6 BRA `(.L_x_97) ;  /* 0x000000000070e947 */ /* 0x000fea0003800000 */
[----:B------:R-:W-:Y:S01]  /*6250*/  ISETP.NE.AND P1, PT, R72, RZ, PT ;  /* 0x000000ff4800720c */ /* 0x000fe20003f25270 */
[----:B------:R-:W-:Y:S01]  /*6260*/  BSSY B0, `(.L_x_98) ;  /* 0x0000008000007945 */ /* 0x000fe20003800000 */
[----:B------:R-:W-:Y:S11]  /*6270*/  ISETP.NE.AND P0, PT, R55, RZ, PT ;  /* 0x000000ff3700720c */ /* 0x000ff60003f05270 */
[----:B------:R-:W-:Y:S04]  /*6280*/  @P1 IMAD R74, R100, 0x1000, R74 ;  /* 0x00001000644a1824 */ /* 0x000fe800078e024a */
[----:B------:R-:W-:Y:S01]  /*6290*/  @P1 IMAD.IADD R73, R73, 0x1, R74 ;  /* 0x0000000149491824 */ /* 0x000fe200078e024a */
[----:B------:R-:W-:Y:S06]  /*62a0*/  @P0 BRA `(.L_x_99) ;  /* 0x00000000000c0947 */ /* 0x000fec0003800000 */
[----:B------:R-:W-:Y:S04]  /*62b0*/  SHF.L.U32 R0, R99, 0x1f, RZ ;  /* 0x0000001f63007819 */ /* 0x000fe800000006ff */
[----:B------:R-:W2:Y:S02]  /*62c0*/  SYNCS.PHASECHK.TRANS64.TRYWAIT P0, [R75+URZ+0x40], R0 ;  /* 0x000040004b0075a7 */ /* 0x000ea400080011ff */
[----:B--2---:R-:W-:Y:S05]  /*62d0*/  @!P0 BRA `(.L_x_100) ;  /* 0x0000001400c88947 */ /* 0x004fea0003800000 */
.L_x_99:
[----:B------:R-:W-:Y:S05]  /*62e0*/  BSYNC B0 ;  /* 0x0000000000007941 */ /* 0x000fea0003800000 */
.L_x_98:
[----:B------:R-:W-:Y:S01]  /*62f0*/  ISETP.NE.AND P0, PT, R72, RZ, PT ;  /* 0x000000ff4800720c */ /* 0x000fe20003f05270 */
[----:B--2---:R-:W-:Y:S02]  /*6300*/  VIADD R75, R75, 0x50 ;  /* 0x000000504b4b7836 */ /* 0x004fe40000000000 */
[----:B------:R-:W-:Y:S02]  /*6310*/  IMAD.U32 R0, RZ, RZ, UR37 ;  /* 0x00000025ff007e24 */ /* 0x000fe4000f8e00ff */
[----:B------:R-:W-:Y:S03]  /*6320*/  VIADD R100, R100, 0x1 ;  /* 0x0000000164647836 */ /* 0x000fe60000000000 */
[----:B------:R-:W-:Y:S05]  /*6330*/  PRMT R0, R0, 0x654, R75 ;  /* 0x0000065400007816 */ /* 0x000fea000000004b */
[----:B------:R2:W3:Y:S04]  /*6340*/  @P0 LDS.128 R56, [R74+0x200] ;  /* 0x000200004a380984 */ /* 0x0004e80000000c00 */
[----:B------:R2:W4:Y:S01]  /*6350*/  @P0 LDS.128 R60, [R73+0x210] ;  /* 0x00021000493c0984 */ /* 0x0005220000000c00 */
        /* <DEDUP_REMOVED lines=10> */
[----:B--23--:R-:W-:Y:S02]  /*6400*/  LOP3.LUT R99, R99, R0, RZ, 0x3c, !PT ;  /* 0x0000000063637212 */ /* 0x00cfe400078e3cff */
.L_x_97:
[----:B------:R-:W-:Y:S05]  /*6410*/  BSYNC B1 ;  /* 0x0000000000017941 */ /* 0x000fea0003800000 */
.L_x_96:
[----:B------:R-:W-:Y:S05]  /*6420*/  VIADD R3, R48, 0x40 ;  /* 0x0000004030037836 */ /* 0x000fea0000000000 */
[----:B------:R-:W-:Y:S04]  /*6430*/  SHF.R.U32.HI R3, RZ, 0x15, R3 ;  /* 0x00000015ff037819 */ /* 0x000fe80000011603 */
[----:B------:R-:W-:Y:S11]  /*6440*/  LOP3.LUT P0, RZ, R3, 0x3, R96, 0x48, !PT ;  /* 0x0000000303ff7812 */ /* 0x000ff60007804860 */
[----:B------:R-:W-:Y:S02]  /*6450*/  @!UPT UIADD3 URZ, UPT, UPT, URZ, URZ, URZ ;  /* 0x000000fffffff290 */ /* 0x000fe4000fffe0ff */
[----:B------:R-:W-:Y:S05]  /*6460*/  @!P0 BRA `(.L_x_101) ;  /* 0x0000000000408947 */ /* 0x000fea0003800000 */
[----:B------:R-:W2:Y:S01]  /*6470*/  LDCU.64 UR8, c[0x4][0x70] ;  /* 0x01000e00ff0877ac */ /* 0x000ea20008000a00 */
[----:B------:R-:W-:Y:S01]  /*6480*/  MOV R3, 0x0 ;  /* 0x0000000000037802 */ /* 0x000fe20000000f00 */
[----:B------:R-:W-:Y:S02]  /*6490*/  HFMA2 R12, -RZ, RZ, 0, 5.9604644775390625e-08 ;  /* 0x00000001ff0c7431 */ /* 0x000fe400000001ff */
[----:B------:R-:W-:Y:S02]  /*64a0*/  IMAD.MOV.U32 R8, RZ, RZ, 0x192 ;  /* 0x00000192ff087424 */ /* 0x000fe400078e00ff */
[----:B------:R-:W-:Y:S01]  /*64b0*/  IMAD.MOV.U32 R13, RZ, RZ, RZ ;  /* 0x000000ffff0d7224 */ /* 0x000fe200078e00ff */
[----:B------:R-:W3:Y:S01]  /*64c0*/  LDCU.64 UR6, c[0x4][0x78] ;  /* 0x01000f00ff0677ac */ /* 0x000ee20008000a00 */
[----:B------:R-:W1:Y:S01]  /*64d0*/  LDC.64 R2, c[0x4][R3] ;  /* 0x0100000003027b82 */ /* 0x000e620000000a00 */
[----:B------:R-:W5:Y:S01]  /*64e0*/  LDCU.64 UR4, c[0x4][0x10] ;  /* 0x01000200ff0477ac */ /* 0x000f620008000a00 */
[----:B--2---:R-:W-:Y:S01]  /*64f0*/  MOV R5, UR9 ;  /* 0x0000000900057c02 */ /* 0x004fe20008000f00 */
[----:B------:R-:W-:Y:S01]  /*6500*/  IMAD.U32 R4, RZ, RZ, UR8 ;  /* 0x00000008ff047e24 */ /* 0x000fe2000f8e00ff */
[----:B---3--:R-:W-:Y:S01]  /*6510*/  MOV R7, UR7 ;  /* 0x0000000700077c02 */ /* 0x008fe20008000f00 */
[----:B------:R-:W-:Y:S01]  /*6520*/  IMAD.U32 R6, RZ, RZ, UR6 ;  /* 0x00000006ff067e24 */ /* 0x000fe2000f8e00ff */
[----:B-----5:R-:W-:Y:S01]  /*6530*/  MOV R11, UR5 ;  /* 0x00000005000b7c02 */ /* 0x020fe20008000f00 */
[----:B------:R-:W-:Y:S02]  /*6540*/  IMAD.U32 R10, RZ, RZ, UR4 ;  /* 0x00000004ff0a7e24 */ /* 0x000fe4000f8e00ff */
[----:B------:R-:W-:Y:S07]  /*6550*/  LEPC R20, `(.L_x_101) ;  /* 0x000000001014794e */ /* 0x000fee0000000000 */
[----:B-1--4-:R-:W-:Y:S05]  /*6560*/  CALL.ABS.NOINC R2 ;  /* 0x0000000002007343 */ /* 0x012fea0003c00000 */
.L_x_101:
[----:B------:R-:W-:Y:S01]  /*6570*/  ISETP.NE.AND P0, PT, R105, RZ, PT ;  /* 0x000000ff6900720c */ /* 0x000fe20003f05270 */
[----:B------:R-:W-:Y:S05]  /*6580*/  WARPSYNC.ALL ;  /* 0x0000000000007948 */ /* 0x000fea0003800000 */
[----:B------:R-:W-:Y:S01]  /*6590*/  IMAD.SHL.U32 R80, R57, 0x100, RZ ;  /* 0x0000010039507824 */ /* 0x000fe200078e00ff */
[----:B------:R-:W-:Y:S01]  /*65a0*/  R2UR UR4, R48 ;  /* 0x00000000300472ca */ /* 0x000fe200000e0000 */
[----:B------:R-:W-:Y:S01]  /*65b0*/  IMAD.SHL.U32 R74, R59, 0x100, RZ ;  /* 0x000001003b4a7824 */ /* 0x000fe200078e00ff */
[C---:B------:R-:W-:Y:S01]  /*65c0*/  SHF.L.U32 R51, R56.reuse, 0x10, RZ ;  /* 0x0000001038337819 */ /* 0x040fe200000006ff */
[----:B-1--4-:R-:W-:Y:S01]  /*65d0*/  IMAD.SHL.U32 R68, R61, 0x100, RZ ;  /* 0x000001003d447824 */ /* 0x012fe200078e00ff */
[C---:B------:R-:W-:Y:S01]  /*65e0*/  PRMT R49, R56.reuse, 0x8880, RZ ;  /* 0x0000888038317816 */ /* 0x040fe200000000ff */
[----:B------:R-:W-:Y:S01]  /*65f0*/  BSSY.RECONVERGENT B0, `(.L_x_102) ;  /* 0x000009e000007945 */ /* 0x000fe20003800200 */
[----:B------:R-:W-:Y:S02]  /*6600*/  SHF.L.U32 R53, R56, 0x8, RZ ;  /* 0x0000000838357819 */ /* 0x000fe400000006ff */
[----:B------:R-:W-:Y:S02]  /*6610*/  SHF.R.S32.HI R51, RZ, 0x18, R51 ;  /* 0x00000018ff337819 */ /* 0x000fe40000011433 */
[C---:B------:R-:W-:Y:S02]  /*6620*/  PRMT R82, R57.reuse, 0x8880, RZ ;  /* 0x0000888039527816 */ /* 0x040fe400000000ff */
[----:B------:R-:W-:Y:S01]  /*6630*/  SHF.R.S32.HI R53, RZ, 0x18, R53 ;  /* 0x00000018ff357819 */ /* 0x000fe20000011435 */
[----:B------:R-:W-:Y:S01]  /*6640*/  LDTM.16dp32bit_t0_t15.x32 R4, tmem[UR4+0x40] ;  /* 0x00004004000479ee */ /* 0x000fe20008a80000 */
[----:B------:R-:W1:Y:S01]  /*6650*/  LDTM.16dp32bit_t16_t31.x32 R4, tmem[UR4+0x60] ;  /* 0x00006004000479ee */ /* 0x000e620008aa0000 */
[----:B------:R-:W-:Y:S01]  /*6660*/  NOP ;  /* 0x0000000000007918 */ /* 0x000fe20000000000 */
[----:B------:R-:W-:Y:S02]  /*6670*/  R2UR UR5, R108 ;  /* 0x000000006c0572ca */ /* 0x000fe400000e0000 */
[----:B------:R-:W-:Y:S02]  /*6680*/  SHF.R.S32.HI R52, RZ, 0x18, R56 ;  /* 0x00000018ff347819 */ /* 0x000fe40000011438 */
[----:B------:R-:W-:Y:S02]  /*6690*/  SHF.L.U32 R81, R57, 0x10, RZ ;  /* 0x0000001039517819 */ /* 0x000fe400000006ff */
[C---:B------:R-:W-:Y:S02]  /*66a0*/  PRMT R79, R58.reuse, 0x8880, RZ ;  /* 0x000088803a4f7816 */ /* 0x040fe400000000ff */
[----:B------:R-:W-:Y:S02]  /*66b0*/  SHF.R.S32.HI R54, RZ, 0x18, R57 ;  /* 0x00000018ff367819 */ /* 0x000fe40000011439 */
[----:B------:R-:W-:Y:S02]  /*66c0*/  SHF.L.U32 R78, R58, 0x10, RZ ;  /* 0x000000103a4e7819 */ /* 0x000fe400000006ff */
[C---:B------:R-:W-:Y:S01]  /*66d0*/  PRMT R76, R59.reuse, 0x8880, RZ ;  /* 0x000088803b4c7816 */ /* 0x040fe200000000ff */
[----:B------:R-:W-:Y:S01]  /*66e0*/  UIADD3 UR5, UPT, UPT, UR5, 0xb0, URZ ;  /* 0x000000b005057890 */ /* 0x000fe2000fffe0ff */
[----:B------:R-:W-:Y:S02]  /*66f0*/  SHF.R.S32.HI R55, RZ, 0x18, R58 ;  /* 0x00000018ff377819 */ /* 0x000fe4000001143a */
[----:B------:R-:W-:Y:S01]  /*6700*/  SHF.L.U32 R75, R59, 0x10, RZ ;  /* 0x000000103b4b7819 */ /* 0x000fe200000006ff */
[----:B------:R-:W-:Y:S01]  /*6710*/  UPRMT UR5, UR37, 0x654, UR5 ;  /* 0x0000065425057896 */ /* 0x000fe20008000005 */
[C---:B------:R-:W-:Y:S02]  /*6720*/  PRMT R73, R60.reuse, 0x8880, RZ ;  /* 0x000088803c497816 */ /* 0x040fe400000000ff */
[----:B------:R-:W-:Y:S01]  /*6730*/  SHF.R.S32.HI R56, RZ, 0x18, R59 ;  /* 0x00000018ff387819 */ /* 0x000fe2000001143b */
[C---:B-1----:R-:W-:Y:S01]  /*6740*/  IMAD R4, R47.reuse, R4, RZ ;  /* 0x000000042f047224 */ /* 0x042fe200078e02ff */
[----:B------:R-:W-:Y:S01]  /*6750*/  SHF.L.U32 R72, R60, 0x10, RZ ;  /* 0x000000103c487819 */ /* 0x000fe200000006ff */
[----:B------:R-:W-:Y:S01]  /*6760*/  IMAD R5, R47, R5, RZ ;  /* 0x000000052f057224 */ /* 0x000fe200078e02ff */
[----:B------:R-:W-:Y:S01]  /*6770*/  PRMT R70, R61, 0x8880, RZ ;  /* 0x000088803d467816 */ /* 0x000fe200000000ff */
[----:B------:R-:W-:Y:S01]  /*6780*/  IMAD R6, R47, R6, RZ ;  /* 0x000000062f067224 */ /* 0x000fe200078e02ff */
[----:B------:R-:W-:Y:S01]  /*6790*/  SYNCS.ARRIVE.TRANS64.RED.A1T0 RZ, [UR5], RZ ;  /* 0x000000ffffff79a7 */ /* 0x000fe20008100405 */
[----:B------:R-:W-:Y:S01]  /*67a0*/  IMAD R4, R49, R50, R4 ;  /* 0x0000003231047224 */ /* 0x000fe200078e0204 */
[----:B------:R-:W-:Y:S01]  /*67b0*/  MOV R49, R82 ;  /* 0x0000005200317202 */ /* 0x000fe20000000f00 */
[----:B------:R-:W-:Y:S01]  /*67c0*/  IMAD R7, R47, R7, RZ ;  /* 0x000000072f077224 */ /* 0x000fe200078e02ff */
[----:B------:R-:W-:Y:S01]  /*67d0*/  SHF.R.S32.HI R57, RZ, 0x18, R60 ;  /* 0x00000018ff397819 */ /* 0x000fe2000001143c */
[-C--:B------:R-:W-:Y:S01]  /*67e0*/  IMAD R5, R51, R50.reuse, R5 ;  /* 0x0000003233057224 */ /* 0x080fe200078e0205 */
[----:B------:R-:W-:Y:S01]  /*67f0*/  SHF.R.S32.HI R51, RZ, 0x18, R81 ;  /* 0x00000018ff337819 */ /* 0x000fe20000011451 */
[----:B------:R-:W-:Y:S01]  /*6800*/  IMAD R6, R53, R50, R6 ;  /* 0x0000003235067224 */ /* 0x000fe200078e0206 */
[----:B------:R-:W-:Y:S01]  /*6810*/  SHF.R.S32.HI R53, RZ, 0x18, R80 ;  /* 0x00000018ff357819 */ /* 0x000fe20000011450 */
[----:B------:R-:W-:Y:S01]  /*6820*/  IMAD R8, R47, R8, RZ ;  /* 0x000000082f087224 */ /* 0x000fe200078e02ff */
[----:B------:R-:W-:Y:S01]  /*6830*/  SHF.L.U32 R69, R61, 0x10, RZ ;  /* 0x000000103d457819 */ /* 0x000fe200000006ff */
[----:B------:R-:W-:Y:S01]  /*6840*/  IMAD R7, R52, R50, R7 ;  /* 0x0000003234077224 */ /* 0x000fe200078e0207 */
[----:B------:R-:W-:Y:S01]  /*6850*/  SHF.R.S32.HI R52, RZ, 0x18, R75 ;  /* 0x00000018ff347819 */ /* 0x000fe2000001144b */
[C---:B------:R-:W-:Y:S01]  /*6860*/  IMAD R9, R47.reuse, R9, RZ ;  /* 0x000000092f097224 */ /* 0x040fe200078e02ff */
[----:B------:R-:W-:Y:S01]  /*6870*/  PRMT R67, R62, 0x8880, RZ ;  /* 0x000088803e437816 */ /* 0x000fe200000000ff */
[----:B------:R-:W-:Y:S01]  /*6880*/  IMAD R10, R47, R10, RZ ;  /* 0x0000000a2f0a7224 */ /* 0x000fe200078e02ff */
[----:B------:R-:W-:Y:S01]  /*6890*/  I2IP.S8.S32.SAT R108, R7, R6, RZ ;  /* 0x00000006076c7239 */ /* 0x000fe200000014ff */
[----:B------:R-:W-:Y:S01]  /*68a0*/  IMAD R8, R49, R50, R8 ;  /* 0x0000003231087224 */ /* 0x000fe200078e0208 */
[----:B------:R-:W-:Y:S01]  /*68b0*/  MOV R49, R79 ;  /* 0x0000004f00317202 */ /* 0x000fe20000000f00 */
[----:B------:R-:W-:Y:S01]  /*68c0*/  IMAD R11, R47, R11, RZ ;  /* 0x0000000b2f0b7224 */ /* 0x000fe200078e02ff */
[----:B------:R-:W-:Y:S01]  /*68d0*/  I2IP.S8.S32.SAT R108, R5, R4, R108 ;  /* 0x00000004056c7239 */ /* 0x000fe2000000146c */
[-C--:B------:R-:W-:Y:S01]  /*68e0*/  IMAD R9, R51, R50.reuse, R9 ;  /* 0x0000003233097224 */ /* 0x080fe200078e0209 */
[----:B------:R-:W-:Y:S01]  /*68f0*/  SHF.R.S32.HI R51, RZ, 0x18, R78 ;  /* 0x00000018ff337819 */ /* 0x000fe2000001144e */
[----:B------:R-:W-:Y:S01]  /*6900*/  IMAD R10, R53, R50, R10 ;  /* 0x00000032350a7224 */ /* 0x000fe200078e020a */
[----:B------:R-:W-:Y:S01]  /*6910*/  SHF.R.S32.HI R53, RZ, 0x18, R74 ;  /* 0x00000018ff357819 */ /* 0x000fe2000001144a */
[C---:B------:R-:W-:Y:S01]  /*6920*/  IMAD R12, R47.reuse, R12, RZ ;  /* 0x0000000c2f0c7224 */ /* 0x040fe200078e02ff */
[----:B------:R-:W-:Y:S01]  /*6930*/  SHF.L.U32 R77, R58, 0x8, RZ ;  /* 0x000000083a4d7819 */ /* 0x000fe200000006ff */
[-C--:B------:R-:W-:Y:S01]  /*6940*/  IMAD R11, R54, R50.reuse, R11 ;  /* 0x00000032360b7224 */ /* 0x080fe200078e020b */
[----:B------:R-:W-:Y:S01]  /*6950*/  SHF.R.S32.HI R58, RZ, 0x18, R61 ;  /* 0x00000018ff3a7819 */ /* 0x000fe2000001143d */
[----:B------:R-:W-:Y:S01]  /*6960*/  IMAD R13, R47, R13, RZ ;  /* 0x0000000d2f0d7224 */ /* 0x000fe200078e02ff */
[----:B------:R-:W-:Y:S01]  /*6970*/  SHF.L.U32 R66, R62, 0x10, RZ ;  /* 0x000000103e427819 */ /* 0x000fe200000006ff */
[----:B------:R-:W-:Y:S01]  /*6980*/  IMAD R12, R49, R50, R12 ;  /* 0x00000032310c7224 */ /* 0x000fe200078e020c */
[----:B------:R-:W-:Y:S01]  /*6990*/  SHF.R.S32.HI R49, RZ, 0x18, R77 ;  /* 0x00000018ff317819 */ /* 0x000fe2000001144d */
[----:B------:R-:W-:Y:S01]  /*69a0*/  IMAD R14, R47, R14, RZ ;  /* 0x0000000e2f0e7224 */ /* 0x000fe200078e02ff */
[----:B------:R-:W-:Y:S01]  /*69b0*/  I2IP.S8.S32.SAT R109, R11, R10, RZ ;  /* 0x0000000a0b6d7239 */ /* 0x000fe200000014ff */
[----:B------:R-:W-:Y:S01]  /*69c0*/  IMAD R15, R47, R15, RZ ;  /* 0x0000000f2f0f7224 */ /* 0x000fe200078e02ff */
[----:B------:R-:W-:Y:S01]  /*69d0*/  PRMT R64, R63, 0x8880, RZ ;  /* 0x000088803f407816 */ /* 0x000fe200000000ff */
[----:B------:R-:W-:Y:S01]  /*69e0*/  IMAD R13, R51, R50, R13 ;  /* 0x00000032330d7224 */ /* 0x000fe200078e020d */
[----:B------:R-:W-:Y:S01]  /*69f0*/  MOV R51, R76 ;  /* 0x0000004c00337202 */ /* 0x000fe20000000f00 */
[----:B------:R-:W-:Y:S01]  /*6a00*/  IMAD R16, R47, R16, RZ ;  /* 0x000000102f107224 */ /* 0x000fe200078e02ff */
[----:B------:R-:W-:Y:S01]  /*6a10*/  I2IP.S8.S32.SAT R109, R9, R8, R109 ;  /* 0x00000008096d7239 */ /* 0x000fe2000000146d */
[-C--:B------:R-:W-:Y:S01]  /*6a20*/  IMAD R14, R49, R50.reuse, R14 ;  /* 0x00000032310e7224 */ /* 0x080fe200078e020e */
[----:B------:R-:W-:Y:S01]  /*6a30*/  SHF.R.S32.HI R59, RZ, 0x18, R62 ;  /* 0x00000018ff3b7819 */ /* 0x000fe2000001143e */
[----:B------:R-:W-:Y:S01]  /*6a40*/  IMAD R17, R47, R17, RZ ;  /* 0x000000112f117224 */ /* 0x000fe200078e02ff */
[----:B------:R-:W-:Y:S01]  /*6a50*/  SHF.L.U32 R71, R60, 0x8, RZ ;  /* 0x000000083c477819 */ /* 0x000fe200000006ff */
[----:B------:R-:W-:Y:S01]  /*6a60*/  IMAD R15, R55, R50, R15 ;  /* 0x00000032370f7224 */ /* 0x000fe200078e020f */
[----:B------:R-:W-:Y:S01]  /*6a70*/  SHF.R.S32.HI R60, RZ, 0x18, R63 ;  /* 0x00000018ff3c7819 */ /* 0x000fe2000001143f */
[----:B------:R-:W-:Y:S01]  /*6a80*/  IMAD R18, R47, R18, RZ ;  /* 0x000000122f127224 */ /* 0x000fe200078e02ff */
[----:B------:R-:W-:Y:S01]  /*6a90*/  SHF.L.U32 R65, R62, 0x8, RZ ;  /* 0x000000083e417819 */ /* 0x000fe200000006ff */
[----:B------:R-:W-:Y:S01]  /*6aa0*/  IMAD R16, R51, R50, R16 ;  /* 0x0000003233107224 */ /* 0x000fe200078e0210 */
[----:B------:R-:W-:Y:S01]  /*6ab0*/  I2IP.S8.S32.SAT R110, R15, R14, RZ ;  /* 0x0000000e0f6e7239 */ /* 0x000fe200000014ff */
[----:B------:R-:W-:Y:S01]  /*6ac0*/  IMAD R19, R47, R19, RZ ;  /* 0x000000132f137224 */ /* 0x000fe200078e02ff */
[----:B------:R-:W-:Y:S01]  /*6ad0*/  SHF.R.S32.HI R51, RZ, 0x18, R72 ;  /* 0x00000018ff337819 */ /* 0x000fe20000011448 */
[----:B------:R-:W-:Y:S01]  /*6ae0*/  IMAD R17, R52, R50, R17 ;  /* 0x0000003234117224 */ /* 0x000fe200078e0211 */
[----:B------:R-:W-:Y:S01]  /*6af0*/  I2IP.S8.S32.SAT R110, R13, R12, R110 ;  /* 0x0000000c0d6e7239 */ /* 0x000fe2000000146e */
[----:B------:R-:W-:Y:S01]  /*6b00*/  IMAD R0, R47, R20, RZ ;  /* 0x000000142f007224 */ /* 0x000fe200078e02ff */
[----:B------:R-:W-:Y:S01]  /*6b10*/  SHF.R.S32.HI R52, RZ, 0x18, R71 ;  /* 0x00000018ff347819 */ /* 0x000fe20000011447 */
[-C--:B------:R-:W-:Y:S01]  /*6b20*/  IMAD R18, R53, R50.reuse, R18 ;  /* 0x0000003235127224 */ /* 0x080fe200078e0212 */
[----:B------:R-:W-:Y:S01]  /*6b30*/  SHF.R.S32.HI R53, RZ, 0x18, R68 ;  /* 0x00000018ff357819 */ /* 0x000fe20000011444 */
[----:B------:R-:W-:Y:S01]  /*6b40*/  IMAD.MOV.U32 R49, RZ, RZ, R73 ;  /* 0x000000ffff317224 */ /* 0x000fe200078e0049 */
[----:B------:R-:W-:Y:S01]  /*6b50*/  SHF.L.U32 R62, R63, 0x10, RZ ;  /* 0x000000103f3e7819 */ /* 0x000fe200000006ff */
[C---:B------:R-:W-:Y:S02]  /*6b60*/  IMAD R2, R47.reuse, R21, RZ ;  /* 0x000000152f027224 */ /* 0x040fe400078e02ff */
[----:B------:R-:W-:Y:S02]  /*6b70*/  IMAD R19, R56, R50, R19 ;  /* 0x0000003238137224 */ /* 0x000fe400078e0213 */
[----:B------:R-:W-:Y:S02]  /*6b80*/  IMAD R3, R47, R22, RZ ;  /* 0x000000162f037224 */ /* 0x000fe400078e02ff */
[----:B------:R-:W-:Y:S01]  /*6b90*/  IMAD R0, R49, R50, R0 ;  /* 0x0000003231007224 */ /* 0x000fe200078e0200 */
[----:B------:R-:W-:Y:S01]  /*6ba0*/  I2IP.S8.S32.SAT R111, R19, R18, RZ ;  /* 0x00000012136f7239 */ /* 0x000fe200000014ff */
[----:B------:R-:W-:Y:S01]  /*6bb0*/  IMAD R23, R47, R23, RZ ;  /* 0x000000172f177224 */ /* 0x000fe200078e02ff */
[----:B------:R-:W-:Y:S01]  /*6bc0*/  MOV R49, R70 ;  /* 0x0000004600317202 */ /* 0x000fe20000000f00 */
[----:B------:R-:W-:Y:S01]  /*6bd0*/  IMAD R2, R51, R50, R2 ;  /* 0x0000003233027224 */ /* 0x000fe200078e0202 */
[----:B------:R-:W-:Y:S01]  /*6be0*/  I2IP.S8.S32.SAT R111, R17, R16, R111 ;  /* 0x00000010116f7239 */ /* 0x000fe2000000146f */
[C---:B------:R-:W-:Y:S01]  /*6bf0*/  IMAD R20, R47.reuse, R24, RZ ;  /* 0x000000182f147224 */ /* 0x040fe200078e02ff */
[----:B------:R-:W-:Y:S01]  /*6c00*/  SHF.R.S32.HI R51, RZ, 0x18, R69 ;  /* 0x00000018ff337819 */ /* 0x000fe20000011445 */
[-C--:B------:R-:W-:Y:S01]  /*6c10*/  IMAD R3, R52, R50.reuse, R3 ;  /* 0x0000003234037224 */ /* 0x080fe200078e0203 */
[----:B------:R-:W-:Y:S01]  /*6c20*/  SHF.R.S32.HI R52, RZ, 0x18, R62 ;  /* 0x00000018ff347819 */ /* 0x000fe2000001143e */
[----:B------:R-:W-:Y:S01]  /*6c30*/  IMAD R21, R47, R25, RZ ;  /* 0x000000192f157224 */ /* 0x000fe200078e02ff */
[----:B------:R1:W-:Y:S01]  /*6c40*/  STS.128 [R95+UR49+0x3200], R108 ;  /* 0x0032006c5f007988 */ /* 0x0003e20008000c31 */
[----:B------:R-:W-:Y:S02]  /*6c50*/  IMAD R23, R57, R50, R23 ;  /* 0x0000003239177224 */ /* 0x000fe400078e0217 */
[----:B------:R-:W-:Y:S02]  /*6c60*/  IMAD R22, R47, R26, RZ ;  /* 0x0000001a2f167224 */ /* 0x000fe400078e02ff */
[-C--:B------:R-:W-:Y:S01]  /*6c70*/  IMAD R20, R49, R50.reuse, R20 ;  /* 0x0000003231147224 */ /* 0x080fe200078e0214 */
[----:B------:R-:W-:Y:S01]  /*6c80*/  I2IP.S8.S32.SAT R113, R23, R3, RZ ;  /* 0x0000000317717239 */ /* 0x000fe200000014ff */
[----:B------:R-:W-:Y:S01]  /*6c90*/  IMAD R27, R47, R27, RZ ;  /* 0x0000001b2f1b7224 */ /* 0x000fe200078e02ff */
[----:B------:R-:W-:Y:S01]  /*6ca0*/  MOV R49, R67 ;  /* 0x0000004300317202 */ /* 0x000fe20000000f00 */
[----:B------:R-:W-:Y:S01]  /*6cb0*/  IMAD R21, R51, R50, R21 ;  /* 0x0000003233157224 */ /* 0x000fe200078e0215 */
[----:B------:R-:W-:Y:S01]  /*6cc0*/  I2IP.S8.S32.SAT R116, R2, R0, R113 ;  /* 0x0000000002747239 */ /* 0x000fe20000001471 */
[----:B------:R-:W-:Y:S01]  /*6cd0*/  IMAD R24, R47, R28, RZ ;  /* 0x0000001c2f187224 */ /* 0x000fe200078e02ff */
[----:B------:R-:W-:Y:S01]  /*6ce0*/  SHF.R.S32.HI R51, RZ, 0x18, R66 ;  /* 0x00000018ff337819 */ /* 0x000fe20000011442 */
[-C--:B------:R-:W-:Y:S01]  /*6cf0*/  IMAD R22, R53, R50.reuse, R22 ;  /* 0x0000003235167224 */ /* 0x080fe200078e0216 */
[----:B------:R-:W-:Y:S01]  /*6d00*/  IADD3 R113, PT, PT, R44, 0x1, RZ ;  /* 0x000000012c717810 */ /* 0x000fe20007ffe0ff */
[-C--:B------:R-:W-:Y:S02]  /*6d10*/  IMAD R27, R58, R50.reuse, R27 ;  /* 0x000000323a1b7224 */ /* 0x080fe400078e021b */
[----:B------:R-:W-:Y:S02]  /*6d20*/  IMAD R25, R47, R29, RZ ;  /* 0x0000001d2f197224 */ /* 0x000fe400078e02ff */
[----:B------:R-:W-:Y:S01]  /*6d30*/  IMAD R24, R49, R50, R24 ;  /* 0x0000003231187224 */ /* 0x000fe200078e0218 */
[----:B------:R-:W-:Y:S01]  /*6d40*/  SHF.R.S32.HI R49, RZ, 0x18, R65 ;  /* 0x00000018ff317819 */ /* 0x000fe20000011441 */
[----:B------:R-:W-:Y:S01]  /*6d50*/  IMAD R26, R47, R30, RZ ;  /* 0x0000001e2f1a7224 */ /* 0x000fe200078e02ff */
[----:B------:R-:W-:Y:S01]  /*6d60*/  I2IP.S8.S32.SAT R117, R27, R22, RZ ;  /* 0x000000161b757239 */ /* 0x000fe200000014ff */
[----:B------:R-:W-:Y:S02]  /*6d70*/  IMAD.SHL.U32 R61, R63, 0x100, RZ ;  /* 0x000001003f3d7824 */ /* 0x000fe400078e00ff */
[----:B------:R-:W-:Y:S01]  /*6d80*/  IMAD R31, R47, R31, RZ ;  /* 0x0000001f2f1f7224 */ /* 0x000fe200078e02ff */
[----:B------:R-:W-:Y:S01]  /*6d90*/  I2IP.S8.S32.SAT R117, R21, R20, R117 ;  /* 0x0000001415757239 */ /* 0x000fe20000001475 */
[----:B------:R-:W-:Y:S01]  /*6da0*/  IMAD R25, R51, R50, R25 ;  /* 0x0000003233197224 */ /* 0x000fe200078e0219 */
[----:B------:R-:W-:Y:S01]  /*6db0*/  MOV R51, R64 ;  /* 0x0000004000337202 */ /* 0x000fe20000000f00 */
[----:B------:R-:W-:Y:S01]  /*6dc0*/  IMAD R28, R47, R32, RZ ;  /* 0x000000202f1c7224 */ /* 0x000fe200078e02ff */
[----:B------:R-:W-:Y:S01]  /*6dd0*/  SHF.R.S32.HI R53, RZ, 0x18, R61 ;  /* 0x00000018ff357819 */ /* 0x000fe2000001143d */
[-C--:B------:R-:W-:Y:S02]  /*6de0*/  IMAD R26, R49, R50.reuse, R26 ;  /* 0x00000032311a7224 */ /* 0x080fe400078e021a */
[----:B------:R-:W-:Y:S02]  /*6df0*/  IMAD R29, R47, R33, RZ ;  /* 0x000000212f1d7224 */ /* 0x000fe400078e02ff */
[-C--:B------:R-:W-:Y:S02]  /*6e00*/  IMAD R31, R59, R50.reuse, R31 ;  /* 0x000000323b1f7224 */ /* 0x080fe400078e021f */
[----:B------:R-:W-:Y:S02]  /*6e10*/  IMAD R28, R51, R50, R28 ;  /* 0x00000032331c7224 */ /* 0x000fe400078e021c */
[----:B------:R-:W-:Y:S01]  /*6e20*/  IMAD R30, R47, R34, RZ ;  /* 0x000000222f1e7224 */ /* 0x000fe200078e02ff */
[----:B------:R-:W-:Y:S01]  /*6e30*/  I2IP.S8.S32.SAT R114, R31, R26, RZ ;  /* 0x0000001a1f727239 */ /* 0x000fe200000014ff */
[----:B------:R-:W-:Y:S02]  /*6e40*/  IMAD R29, R52, R50, R29 ;  /* 0x00000032341d7224 */ /* 0x000fe400078e021d */
[----:B------:R-:W-:Y:S01]  /*6e50*/  IMAD R35, R47, R35, RZ ;  /* 0x000000232f237224 */ /* 0x000fe200078e02ff */
[----:B------:R-:W-:Y:S01]  /*6e60*/  I2IP.S8.S32.SAT R118, R25, R24, R114 ;  /* 0x0000001819767239 */ /* 0x000fe20000001472 */
[-C--:B------:R-:W-:Y:S02]  /*6e70*/  IMAD R30, R53, R50.reuse, R30 ;  /* 0x00000032351e7224 */ /* 0x080fe400078e021e */
[----:B------:R-:W-:Y:S05]  /*6e80*/  IMAD R35, R60, R50, R35 ;  /* 0x000000323c237224 */ /* 0x000fea00078e0223 */
[----:B------:R-:W-:Y:S04]  /*6e90*/  I2IP.S8.S32.SAT R115, R35, R30, RZ ;  /* 0x0000001e23737239 */ /* 0x000fe800000014ff */
[----:B------:R-:W-:Y:S05]  /*6ea0*/  I2IP.S8.S32.SAT R119, R29, R28, R115 ;  /* 0x0000001c1d777239 */ /* 0x000fea0000001473 */
        /* <DEDUP_REMOVED lines=9> */
[----:B------:R-:W-:Y:S02]  /*6f40*/  UIADD3 UR8, UP0, UPT, UR52, 0x680, URZ ;  /* 0x0000068034087890 */ /* 0x000fe4000ff1e0ff */
[----:B------:R-:W-:Y:S02]  /*6f50*/  UIADD3 UR5, UPT, UPT, UR41, 0x40, URZ ;  /* 0x0000004029057890 */ /* 0x000fe4000fffe0ff */
[----:B------:R-:W-:Y:S02]  /*6f60*/  UIADD3 UR4, UPT, UPT, UR49, 0x3200, URZ ;  /* 0x0000320031047890 */ /* 0x000fe4000fffe0ff */
[----:B------:R-:W-:Y:S01]  /*6f70*/  UIADD3.X UR9, UPT, UPT, URZ, UR53, URZ, UP0, !UPT ;  /* 0x00000035ff097290 */ /* 0x000fe200087fe4ff */
[----:B------:R-:W-:Y:S01]  /*6f80*/  UMOV UR6, UR42 ;  /* 0x0000002a00067c82 */ /* 0x000fe20008000000 */
[----:B------:R-:W-:Y:S07]  /*6f90*/  UMOV UR7, UR36 ;  /* 0x0000002400077c82 */ /* 0x000fee0008000000 */
[----:B------:R2:W-:Y:S01]  /*6fa0*/  UTMASTG.3D [UR4], [UR8] ;  /* 0x00000004080073b5 */ /* 0x0005e20008010000 */
[----:B------:R0:W-:Y:S01]  /*6fb0*/  UTMACMDFLUSH ;  /* 0x00000000000079b7 */ /* 0x0001e20000000000 */
[----:B--2---:R-:W-:Y:S04]  /*6fc0*/  DEPBAR.LE SB0, 0x1 ;  /* 0x000080400000791a */ /* 0x004fe80000000000 */
.L_x_103:
[----:B------:R-:W-:Y:S05]  /*6fd0*/  BSYNC.RECONVERGENT B0 ;  /* 0x0000000000007941 */ /* 0x000fea0003800200 */
.L_x_102:
[----:B------:R-:W-:Y:S01]  /*6fe0*/  BAR.SYNC.DEFER_BLOCKING 0x1, 0x80 ;  /* 0x0042000000007b1d */ /* 0x000fe20000010000 */
[----:B------:R-:W-:Y:S01]  /*6ff0*/  ISETP.NE.AND P2, PT, R106, RZ, PT ;  /* 0x000000ff6a00720c */ /* 0x000fe20003f45270 */
[----:B------:R-:W-:Y:S01]  /*7000*/  IMAD.IADD R20, R43, 0x1, R83 ;  /* 0x000000012b147824 */ /* 0x000fe200078e0253 */
[----:B------:R-:W-:Y:S01]  /*7010*/  ISETP.NE.AND P0, PT, R107, 0x2, PT ;  /* 0x000000026b00780c */ /* 0x000fe20003f05270 */
[----:B------:R-:W-:Y:S01]  /*7020*/  IMAD.IADD R21, R45, 0x1, R90 ;  /* 0x000000012d157824 */ /* 0x000fe200078e025a */
[----:B------:R-:W-:Y:S02]  /*7030*/  ISETP.NE.AND P1, PT, R113, 0x4, PT ;  /* 0x000000047100780c */ /* 0x000fe40003f25270 */
[----:B------:R-:W-:Y:S02]  /*7040*/  SEL R0, RZ, 0x1, P0 ;  /* 0x00000001ff007807 */ /* 0x000fe40000000000 */
[----:B------:R-:W-:Y:S02]  /*7050*/  SEL R3, RZ, 0x1, P1 ;  /* 0x00000001ff037807 */ /* 0x000fe40000800000 */
[----:B------:R-:W-:Y:S02]  /*7060*/  LOP3.LUT R101, R101, R0, RZ, 0x3c, !PT ;  /* 0x0000000065657212 */ /* 0x000fe400078e3cff */
[----:B------:R-:W-:Y:S02]  /*7070*/  LOP3.LUT R102, R102, R3, RZ, 0x3c, !PT ;  /* 0x0000000366667212 */ /* 0x000fe400078e3cff */
[----:B------:R-:W-:Y:S02]  /*7080*/  @P2 R2UR UR36, R98 ;  /* 0x00000000622422ca */ /* 0x000fe400000e0000 */
[----:B------:R-:W-:Y:S02]  /*7090*/  SEL R107, R107, RZ, P0 ;  /* 0x000000ff6b6b7207 */ /* 0x000fe40000000000 */
[----:B------:R-:W-:Y:S01]  /*70a0*/  SEL R44, R113, RZ, P1 ;  /* 0x000000ff712c7207 */ /* 0x000fe20000800000 */
[----:B------:R-:W-:Y:S10]  /*70b0*/  @P2 BRA `(.L_x_104) ;  /* 0xffffffd400d82947 */ /* 0x000ff4000383ffff */
[----:B------:R-:W-:Y:S05]  /*70c0*/  EXIT ;  /* 0x000000000000794d */ /* 0x000fea0003800000 */
.L_x_19:
[----:B--2---:R2:W1:Y:S02]  /*70d0*/  SYNCS.PHASECHK.TRANS64.TRYWAIT P0, [R3+URZ+0xe0], R2 ;  /* 0x0000e002030075a7 */ /* 0x00446400080011ff */
[----:B-1----:R-:W-:Y:S05]  /*70e0*/  @!P0 NANOSLEEP.SYNCS 0x989680 ;  /* 0x009896800000895d */ /* 0x002fea0003900000 */
[----:B------:R-:W1:Y:S02]  /*70f0*/  @!P0 SYNCS.PHASECHK.TRANS64 P0, [R3+URZ+0xe0], R2 ;  /* 0x0000e002030085a7 */ /* 0x000e6400080010ff */
[----:B-1----:R-:W-:Y:S05]  /*7100*/  @!P0 BRA `(.L_x_19) ;  /* 0xfffffffc00f08947 */ /* 0x002fea000383ffff */
[----:B------:R-:W-:Y:S05]  /*7110*/  BRA `(.L_x_105) ;  /* 0xffffffa400207947 */ /* 0x000fea000383ffff */
.L_x_22:
[----:B-1----:R-:W-:-:S07]  /*7120*/  MOV R2, UR33 ;  /* 0x0000002100027c02 */ /* 0x002fce0008000f00 */
.L_x_106:
[----:B-1----:R1:W2:Y:S02]  /*7130*/  SYNCS.PHASECHK.TRANS64.TRYWAIT P0, [R2+URZ+0x20], R5 ;  /* 0x00002005020075a7 */ /* 0x0022a400080011ff */
[----:B--2---:R-:W-:Y:S05]  /*7140*/  @!P0 NANOSLEEP.SYNCS 0x989680 ;  /* 0x009896800000895d */ /* 0x004fea0003900000 */
[----:B------:R-:W2:Y:S02]  /*7150*/  @!P0 SYNCS.PHASECHK.TRANS64 P0, [R2+URZ+0x20], R5 ;  /* 0x00002005020085a7 */ /* 0x000ea400080010ff */
[----:B--2---:R-:W-:Y:S05]  /*7160*/  @!P0 BRA `(.L_x_106) ;  /* 0xfffffffc00f08947 */ /* 0x004fea000383ffff */
[----:B------:R-:W-:Y:S05]  /*7170*/  BRA `(.L_x_21) ;  /* 0xffffffa400707947 */ /* 0x000fea000383ffff */
.L_x_28:
[----:B-1----:R-:W-:-:S07]  /*7180*/  MOV R2, UR17 ;  /* 0x0000001100027c02 */ /* 0x002fce0008000f00 */
.L_x_107:
[----:B-1----:R1:W2:Y:S02]  /*7190*/  SYNCS.PHASECHK.TRANS64.TRYWAIT P0, [R2+URZ+0x20], R5 ;  /* 0x00002005020075a7 */ /* 0x0022a400080011ff */
[----:B--2---:R-:W-:Y:S05]  /*71a0*/  @!P0 NANOSLEEP.SYNCS 0x989680 ;  /* 0x009896800000895d */ /* 0x004fea0003900000 */
[----:B------:R-:W2:Y:S02]  /*71b0*/  @!P0 SYNCS.PHASECHK.TRANS64 P0, [R2+URZ+0x20], R5 ;  /* 0x00002005020085a7 */ /* 0x000ea400080010ff */
[----:B--2---:R-:W-:Y:S05]  /*71c0*/  @!P0 BRA `(.L_x_107) ;  /* 0xfffffffc00f08947 */ /* 0x004fea000383ffff */
[----:B------:R-:W-:Y:S05]  /*71d0*/  BRA `(.L_x_27) ;  /* 0xffffffa800187947 */ /* 0x000fea000383ffff */
.L_x_32:
[----:B-1----:R1:W2:Y:S02]  /*71e0*/  SYNCS.PHASECHK.TRANS64.TRYWAIT P0, [R2+URZ+0x70], R3 ;  /* 0x00007003020075a7 */ /* 0x0022a400080011ff */
[----:B--2---:R-:W-:Y:S05]  /*71f0*/  @!P0 NANOSLEEP.SYNCS 0x989680 ;  /* 0x009896800000895d */ /* 0x004fea0003900000 */
[----:B------:R-:W2:Y:S02]  /*7200*/  @!P0 SYNCS.PHASECHK.TRANS64 P0, [R2+URZ+0x70], R3 ;  /* 0x00007003020085a7 */ /* 0x000ea400080010ff */
[----:B--2---:R-:W-:Y:S05]  /*7210*/  @!P0 BRA `(.L_x_32) ;  /* 0xfffffffc00f08947 */ /* 0x004fea000383ffff */
[----:B------:R-:W-:Y:S05]  /*7220*/  BRA `(.L_x_108) ;  /* 0xffffffa800a87947 */ /* 0x000fea000383ffff */
.L_x_36:
[----:B----4-:R-:W-:-:S07]  /*7230*/  MOV R0, UR5 ;  /* 0x0000000500007c02 */ /* 0x010fce0008000f00 */
.L_x_109:
[----:B-1----:R1:W2:Y:S02]  /*7240*/  SYNCS.PHASECHK.TRANS64.TRYWAIT P0, [R0+URZ], R3 ;  /* 0x00000003000075a7 */ /* 0x0022a400080011ff */
[----:B--2---:R-:W-:Y:S05]  /*7250*/  @!P0 NANOSLEEP.SYNCS 0x989680 ;  /* 0x009896800000895d */ /* 0x004fea0003900000 */
[----:B------:R-:W2:Y:S02]  /*7260*/  @!P0 SYNCS.PHASECHK.TRANS64 P0, [R0+URZ], R3 ;  /* 0x00000003000085a7 */ /* 0x000ea400080010ff */
[----:B--2---:R-:W-:Y:S05]  /*7270*/  @!P0 BRA `(.L_x_109) ;  /* 0xfffffffc00f08947 */ /* 0x004fea000383ffff */
[----:B------:R-:W-:Y:S05]  /*7280*/  BRA `(.L_x_110) ;  /* 0xffffffb000187947 */ /* 0x000fea000383ffff */
.L_x_37:
[----:B----4-:R-:W-:-:S07]  /*7290*/  MOV R0, UR5 ;  /* 0x0000000500007c02 */ /* 0x010fce0008000f00 */
.L_x_111:
[----:B-1----:R1:W2:Y:S02]  /*72a0*/  SYNCS.PHASECHK.TRANS64.TRYWAIT P0, [R0+URZ], R3 ;  /* 0x00000003000075a7 */ /* 0x0022a400080011ff */
[----:B--2---:R-:W-:Y:S05]  /*72b0*/  @!P0 NANOSLEEP.SYNCS 0x989680 ;  /* 0x009896800000895d */ /* 0x004fea0003900000 */
[----:B------:R-:W2:Y:S02]  /*72c0*/  @!P0 SYNCS.PHASECHK.TRANS64 P0, [R0+URZ], R3 ;  /* 0x00000003000085a7 */ /* 0x000ea400080010ff */
[----:B--2---:R-:W-:Y:S05]  /*72d0*/  @!P0 BRA `(.L_x_111) ;  /* 0xfffffffc00f08947 */ /* 0x004fea000383ffff */
[----:B------:R-:W-:Y:S05]  /*72e0*/  BRA `(.L_x_112) ;  /* 0xffffffb000247947 */ /* 0x000fea000383ffff */
.L_x_38:
[----:B----4-:R-:W-:-:S07]  /*72f0*/  MOV R0, UR5 ;  /* 0x0000000500007c02 */ /* 0x010fce0008000f00 */
.L_x_113:
[----:B-1----:R1:W2:Y:S02]  /*7300*/  SYNCS.PHASECHK.TRANS64.TRYWAIT P0, [R0+URZ], R3 ;  /* 0x00000003000075a7 */ /* 0x0022a400080011ff */
[----:B--2---:R-:W-:Y:S05]  /*7310*/  @!P0 NANOSLEEP.SYNCS 0x989680 ;  /* 0x009896800000895d */ /* 0x004fea0003900000 */
[----:B------:R-:W2:Y:S02]  /*7320*/  @!P0 SYNCS.PHASECHK.TRANS64 P0, [R0+URZ], R3 ;  /* 0x00000003000085a7 */ /* 0x000ea400080010ff */
[----:B--2---:R-:W-:Y:S05]  /*7330*/  @!P0 BRA `(.L_x_113) ;  /* 0xfffffffc00f08947 */ /* 0x004fea000383ffff */
[----:B------:R-:W-:Y:S05]  /*7340*/  BRA `(.L_x_114) ;  /* 0xffffffb000307947 */ /* 0x000fea000383ffff */
.L_x_41:
[----:B-1----:R1:W2:Y:S02]  /*7350*/  SYNCS.PHASECHK.TRANS64.TRYWAIT P0, [R0+URZ+0xd0], R5 ;  /* 0x0000d005000075a7 */ /* 0x0022a400080011ff */
[----:B--2---:R-:W-:Y:S05]  /*7360*/  @!P0 NANOSLEEP.SYNCS 0x989680 ;  /* 0x009896800000895d */ /* 0x004fea0003900000 */
[----:B------:R-:W2:Y:S02]  /*7370*/  @!P0 SYNCS.PHASECHK.TRANS64 P0, [R0+URZ+0xd0], R5 ;  /* 0x0000d005000085a7 */ /* 0x000ea400080010ff */
[----:B--2---:R-:W-:Y:S05]  /*7380*/  @!P0 BRA `(.L_x_41) ;  /* 0xfffffffc00f08947 */ /* 0x004fea000383ffff */
[----:B------:R-:W-:Y:S05]  /*7390*/  BRA `(.L_x_115) ;  /* 0xffffffb0008c7947 */ /* 0x000fea000383ffff */
.L_x_42:
[----:B------:R-:W-:-:S07]  /*73a0*/  MOV R0, UR5 ;  /* 0x0000000500007c02 */ /* 0x000fce0008000f00 */
.L_x_116:
[----:B-1----:R1:W2:Y:S02]  /*73b0*/  SYNCS.PHASECHK.TRANS64.TRYWAIT P0, [R0+URZ+0x80], R5 ;  /* 0x00008005000075a7 */ /* 0x0022a400080011ff */
[----:B--2---:R-:W-:Y:S05]  /*73c0*/  @!P0 NANOSLEEP.SYNCS 0x989680 ;  /* 0x009896800000895d */ /* 0x004fea0003900000 */
[----:B------:R-:W2:Y:S02]  /*73d0*/  @!P0 SYNCS.PHASECHK.TRANS64 P0, [R0+URZ+0x80], R5 ;  /* 0x00008005000085a7 */ /* 0x000ea400080010ff */
[----:B--2---:R-:W-:Y:S05]  /*73e0*/  @!P0 BRA `(.L_x_116) ;  /* 0xfffffffc00f08947 */ /* 0x004fea000383ffff */
[----:B------:R-:W-:Y:S05]  /*73f0*/  BRA `(.L_x_117) ;  /* 0xffffffb0009c7947 */ /* 0x000fea000383ffff */
.L_x_43:
[----:B-1----:R1:W2:Y:S02]  /*7400*/  SYNCS.PHASECHK.TRANS64.TRYWAIT P1, [R0+URZ+0x70], R5 ;  /* 0x00007005000075a7 */ /* 0x0022a400080211ff */
[----:B--2---:R-:W-:Y:S05]  /*7410*/  @!P1 NANOSLEEP.SYNCS 0x989680 ;  /* 0x009896800000995d */ /* 0x004fea0003900000 */
[----:B------:R-:W2:Y:S02]  /*7420*/  @!P1 SYNCS.PHASECHK.TRANS64 P1, [R0+URZ+0x70], R5 ;  /* 0x00007005000095a7 */ /* 0x000ea400080210ff */
[----:B--2---:R-:W-:Y:S05]  /*7430*/  @!P1 BRA `(.L_x_43) ;  /* 0xfffffffc00f09947 */ /* 0x004fea000383ffff */
[----:B------:R-:W-:Y:S05]  /*7440*/  BRA `(.L_x_118) ;  /* 0xffffffb000cc7947 */ /* 0x000fea000383ffff */
.L_x_46:
[----:B------:R-:W-:-:S07]  /*7450*/  MOV R0, UR5 ;  /* 0x0000000500007c02 */ /* 0x000fce0008000f00 */
.L_x_119:
[----:B-1----:R1:W2:Y:S02]  /*7460*/  SYNCS.PHASECHK.TRANS64.TRYWAIT P0, [R0+URZ+0x80], R3 ;  /* 0x00008003000075a7 */ /* 0x0022a400080011ff */
[----:B--2---:R-:W-:Y:S05]  /*7470*/  @!P0 NANOSLEEP.SYNCS 0x989680 ;  /* 0x009896800000895d */ /* 0x004fea0003900000 */
[----:B------:R-:W2:Y:S02]  /*7480*/  @!P0 SYNCS.PHASECHK.TRANS64 P0, [R0+URZ+0x80], R3 ;  /* 0x00008003000085a7 */ /* 0x000ea400080010ff */
[----:B--2---:R-:W-:Y:S05]  /*7490*/  @!P0 BRA `(.L_x_119) ;  /* 0xfffffffc00f08947 */ /* 0x004fea000383ffff */
[----:B------:R-:W-:Y:S05]  /*74a0*/  BRA `(.L_x_45) ;  /* 0xffffffb400207947 */ /* 0x000fea000383ffff */
.L_x_53:
[----:B-1----:R1:W2:Y:S02]  /*74b0*/  SYNCS.PHASECHK.TRANS64.TRYWAIT P1, [R0+URZ+0x70], R5 ;  /* 0x00007005000075a7 */ /* 0x0022a400080211ff */
[----:B--2---:R-:W-:Y:S05]  /*74c0*/  @!P1 NANOSLEEP.SYNCS 0x989680 ;  /* 0x009896800000995d */ /* 0x004fea0003900000 */
[----:B------:R-:W2:Y:S02]  /*74d0*/  @!P1 SYNCS.PHASECHK.TRANS64 P1, [R0+URZ+0x70], R5 ;  /* 0x00007005000095a7 */ /* 0x000ea400080210ff */
[----:B--2---:R-:W-:Y:S05]  /*74e0*/  @!P1 BRA `(.L_x_53) ;  /* 0xfffffffc00f09947 */ /* 0x004fea000383ffff */
[----:B------:R-:W-:Y:S05]  /*74f0*/  BRA `(.L_x_120) ;  /* 0xffffffb800787947 */ /* 0x000fea000383ffff */
.L_x_54:
[----:B------:R-:W-:-:S07]  /*7500*/  MOV R3, UR9 ;  /* 0x0000000900037c02 */ /* 0x000fce0008000f00 */
.L_x_121:
[----:B-1----:R1:W2:Y:S02]  /*7510*/  SYNCS.PHASECHK.TRANS64.TRYWAIT P0, [R3+URZ+0xb0], R0 ;  /* 0x0000b000030075a7 */ /* 0x0022a400080011ff */
[----:B--2---:R-:W-:Y:S05]  /*7520*/  @!P0 NANOSLEEP.SYNCS 0x989680 ;  /* 0x009896800000895d */ /* 0x004fea0003900000 */
[----:B------:R-:W2:Y:S02]  /*7530*/  @!P0 SYNCS.PHASECHK.TRANS64 P0, [R3+URZ+0xb0], R0 ;  /* 0x0000b000030085a7 */ /* 0x000ea400080010ff */
[----:B--2---:R-:W-:Y:S05]  /*7540*/  @!P0 BRA `(.L_x_121) ;  /* 0xfffffffc00f08947 */ /* 0x004fea000383ffff */
[----:B------:R-:W-:Y:S05]  /*7550*/  BRA `(.L_x_122) ;  /* 0xffffffb800ac7947 */ /* 0x000fea000383ffff */
.L_x_57:
[----:B------:R-:W-:Y:S07]  /*7560*/  MOV R0, UR7 ;  /* 0x0000000700007c02 */ /* 0x000fee0008000f00 */
.L_x_123:
[----:B-1----:R1:W2:Y:S02]  /*7570*/  SYNCS.PHASECHK.TRANS64.TRYWAIT P0, [R0+URZ], R3 ;  /* 0x00000003000075a7 */ /* 0x0022a400080011ff */
[----:B--2---:R-:W-:Y:S05]  /*7580*/  @!P0 NANOSLEEP.SYNCS 0x989680 ;  /* 0x009896800000895d */ /* 0x004fea0003900000 */
[----:B------:R-:W2:Y:S02]  /*7590*/  @!P0 SYNCS.PHASECHK.TRANS64 P0, [R0+URZ], R3 ;  /* 0x00000003000085a7 */ /* 0x000ea400080010ff */
[----:B--2---:R-:W-:Y:S05]  /*75a0*/  @!P0 BRA `(.L_x_123) ;  /* 0xfffffffc00f08947 */ /* 0x004fea000383ffff */
[----:B------:R-:W-:Y:S05]  /*75b0*/  BRA `(.L_x_56) ;  /* 0xffffffb800e47947 */ /* 0x000fea000383ffff */
.L_x_60:
[----:B------:R-:W-:-:S07]  /*75c0*/  MOV R0, UR5 ;  /* 0x0000000500007c02 */ /* 0x000fce0008000f00 */
.L_x_124:
[----:B--2---:R2:W3:Y:S02]  /*75d0*/  SYNCS.PHASECHK.TRANS64.TRYWAIT P0, [R0+URZ], R3 ;  /* 0x00000003000075a7 */ /* 0x0044e400080011ff */
[----:B---3--:R-:W-:Y:S05]  /*75e0*/  @!P0 NANOSLEEP.SYNCS 0x989680 ;  /* 0x009896800000895d */ /* 0x008fea0003900000 */
[----:B------:R-:W3:Y:S02]  /*75f0*/  @!P0 SYNCS.PHASECHK.TRANS64 P0, [R0+URZ], R3 ;  /* 0x00000003000085a7 */ /* 0x000ee400080010ff */
[----:B---3--:R-:W-:Y:S05]  /*7600*/  @!P0 BRA `(.L_x_124) ;  /* 0xfffffffc00f08947 */ /* 0x008fea000383ffff */
[----:B------:R-:W-:Y:S05]  /*7610*/  BRA `(.L_x_125) ;  /* 0xffffffbc00847947 */ /* 0x000fea000383ffff */
.L_x_61:
[----:B------:R-:W-:-:S07]  /*7620*/  MOV R0, UR5 ;  /* 0x0000000500007c02 */ /* 0x000fce0008000f00 */
.L_x_126:
[----:B--2---:R2:W3:Y:S02]  /*7630*/  SYNCS.PHASECHK.TRANS64.TRYWAIT P0, [R0+URZ], R3 ;  /* 0x00000003000075a7 */ /* 0x0044e400080011ff */
[----:B---3--:R-:W-:Y:S05]  /*7640*/  @!P0 NANOSLEEP.SYNCS 0x989680 ;  /* 0x009896800000895d */ /* 0x008fea0003900000 */
[----:B------:R-:W3:Y:S02]  /*7650*/  @!P0 SYNCS.PHASECHK.TRANS64 P0, [R0+URZ], R3 ;  /* 0x00000003000085a7 */ /* 0x000ee400080010ff */
[----:B---3--:R-:W-:Y:S05]  /*7660*/  @!P0 BRA `(.L_x_126) ;  /* 0xfffffffc00f08947 */ /* 0x008fea000383ffff */
[----:B------:R-:W-:Y:S05]  /*7670*/  BRA `(.L_x_127) ;  /* 0xffffffbc00907947 */ /* 0x000fea000383ffff */
.L_x_62:
[----:B------:R-:W-:-:S07]  /*7680*/  MOV R0, UR5 ;  /* 0x0000000500007c02 */ /* 0x000fce0008000f00 */
.L_x_128:
[----:B--2---:R2:W3:Y:S02]  /*7690*/  SYNCS.PHASECHK.TRANS64.TRYWAIT P0, [R0+URZ], R3 ;  /* 0x00000003000075a7 */ /* 0x0044e400080011ff */
[----:B---3--:R-:W-:Y:S05]  /*76a0*/  @!P0 NANOSLEEP.SYNCS 0x989680 ;  /* 0x009896800000895d */ /* 0x008fea0003900000 */
[----:B------:R-:W3:Y:S02]  /*76b0*/  @!P0 SYNCS.PHASECHK.TRANS64 P0, [R0+URZ], R3 ;  /* 0x00000003000085a7 */ /* 0x000ee400080010ff */
[----:B---3--:R-:W-:Y:S05]  /*76c0*/  @!P0 BRA `(.L_x_128) ;  /* 0xfffffffc00f08947 */ /* 0x008fea000383ffff */
[----:B------:R-:W-:Y:S05]  /*76d0*/  BRA `(.L_x_129) ;  /* 0xffffffbc009c7947 */ /* 0x000fea000383ffff */
.L_x_63:
[----:B------:R-:W-:-:S07]  /*76e0*/  MOV R0, UR7 ;  /* 0x0000000700007c02 */ /* 0x000fce0008000f00 */
.L_x_130:
[----:B--2---:R2:W3:Y:S02]  /*76f0*/  SYNCS.PHASECHK.TRANS64.TRYWAIT P0, [R0+URZ], R3 ;  /* 0x00000003000075a7 */ /* 0x0044e400080011ff */
[----:B---3--:R-:W-:Y:S05]  /*7700*/  @!P0 NANOSLEEP.SYNCS 0x989680 ;  /* 0x009896800000895d */ /* 0x008fea0003900000 */
[----:B------:R-:W3:Y:S02]  /*7710*/  @!P0 SYNCS.PHASECHK.TRANS64 P0, [R0+URZ], R3 ;  /* 0x00000003000085a7 */ /* 0x000ee400080010ff */
[----:B---3--:R-:W-:Y:S05]  /*7720*/  @!P0 BRA `(.L_x_130) ;  /* 0xfffffffc00f08947 */ /* 0x008fea000383ffff */
[----:B------:R-:W-:Y:S05]  /*7730*/  BRA `(.L_x_131) ;  /* 0xffffffbc00a87947 */ /* 0x000fea000383ffff */
.L_x_68:
[----:B--2---:R2:W3:Y:S02]  /*7740*/  SYNCS.PHASECHK.TRANS64.TRYWAIT P0, [R0+URZ+0x70], R3 ;  /* 0x00007003000075a7 */ /* 0x0044e400080011ff */
[----:B---3--:R-:W-:Y:S05]  /*7750*/  @!P0 NANOSLEEP.SYNCS 0x989680 ;  /* 0x009896800000895d */ /* 0x008fea0003900000 */
[----:B------:R-:W3:Y:S02]  /*7760*/  @!P0 SYNCS.PHASECHK.TRANS64 P0, [R0+URZ+0x70], R3 ;  /* 0x00007003000085a7 */ /* 0x000ee400080010ff */
[----:B---3--:R-:W-:Y:S05]  /*7770*/  @!P0 BRA `(.L_x_68) ;  /* 0xfffffffc00f08947 */ /* 0x008fea000383ffff */
[----:B------:R-:W-:Y:S05]  /*7780*/  BRA `(.L_x_132) ;  /* 0xffffffc000ac7947 */ /* 0x000fea000383ffff */
.L_x_71:
[----:B------:R-:W-:Y:S07]  /*7790*/  MOV R0, UR7 ;  /* 0x0000000700007c02 */ /* 0x000fee0008000f00 */
.L_x_133:
[----:B--2---:R2:W3:Y:S02]  /*77a0*/  SYNCS.PHASECHK.TRANS64.TRYWAIT P0, [R0+URZ+0x68], R3 ;  /* 0x00006803000075a7 */ /* 0x0044e400080011ff */
[----:B---3--:R-:W-:Y:S05]  /*77b0*/  @!P0 NANOSLEEP.SYNCS 0x989680 ;  /* 0x009896800000895d */ /* 0x008fea0003900000 */
[----:B------:R-:W3:Y:S02]  /*77c0*/  @!P0 SYNCS.PHASECHK.TRANS64 P0, [R0+URZ+0x68], R3 ;  /* 0x00006803000085a7 */ /* 0x000ee400080010ff */
[----:B---3--:R-:W-:Y:S05]  /*77d0*/  @!P0 BRA `(.L_x_133) ;  /* 0xfffffffc00f08947 */ /* 0x008fea000383ffff */
[----:B------:R-:W-:Y:S05]  /*77e0*/  BRA `(.L_x_70) ;  /* 0xffffffc4008c7947 */ /* 0x000fea000383ffff */
.L_x_74:
[----:B--2---:R-:W-:Y:S07]  /*77f0*/  MOV R3, UR7 ;  /* 0x0000000700037c02 */ /* 0x004fee0008000f00 */
.L_x_134:
[----:B-1----:R1:W2:Y:S02]  /*7800*/  SYNCS.PHASECHK.TRANS64.TRYWAIT P0, [R3+URZ+0x50], R12 ;  /* 0x0000500c030075a7 */ /* 0x0022a400080011ff */
[----:B--2---:R-:W-:Y:S05]  /*7810*/  @!P0 NANOSLEEP.SYNCS 0x989680 ;  /* 0x009896800000895d */ /* 0x004fea0003900000 */
[----:B------:R-:W2:Y:S02]  /*7820*/  @!P0 SYNCS.PHASECHK.TRANS64 P0, [R3+URZ+0x50], R12 ;  /* 0x0000500c030085a7 */ /* 0x000ea400080010ff */
[----:B--2---:R-:W-:Y:S05]  /*7830*/  @!P0 BRA `(.L_x_134) ;  /* 0xfffffffc00f08947 */ /* 0x004fea000383ffff */
[----:B------:R-:W-:Y:S05]  /*7840*/  BRA `(.L_x_135) ;  /* 0xffffffc800047947 */ /* 0x000fea000383ffff */
.L_x_75:
[----:B------:R-:W-:Y:S07]  /*7850*/  MOV R3, UR7 ;  /* 0x0000000700037c02 */ /* 0x000fee0008000f00 */
.L_x_136:
[----:B-1----:R1:W2:Y:S02]  /*7860*/  SYNCS.PHASECHK.TRANS64.TRYWAIT P0, [R3+URZ+0x58], R12 ;  /* 0x0000580c030075a7 */ /* 0x0022a400080011ff */
[----:B--2---:R-:W-:Y:S05]  /*7870*/  @!P0 NANOSLEEP.SYNCS 0x989680 ;  /* 0x009896800000895d */ /* 0x004fea0003900000 */
[----:B------:R-:W2:Y:S02]  /*7880*/  @!P0 SYNCS.PHASECHK.TRANS64 P0, [R3+URZ+0x58], R12 ;  /* 0x0000580c030085a7 */ /* 0x000ea400080010ff */
[----:B--2---:R-:W-:Y:S05]  /*7890*/  @!P0 BRA `(.L_x_136) ;  /* 0xfffffffc00f08947 */ /* 0x004fea000383ffff */
[----:B------:R-:W-:Y:S05]  /*78a0*/  BRA `(.L_x_137) ;  /* 0xffffffc800847947 */ /* 0x000fea000383ffff */
.L_x_77:
[----:B------:R-:W-:-:S07]  /*78b0*/  MOV R0, UR7 ;  /* 0x0000000700007c02 */ /* 0x000fce0008000f00 */
.L_x_138:
[----:B-1----:R1:W3:Y:S02]  /*78c0*/  SYNCS.PHASECHK.TRANS64.TRYWAIT P0, [R0+URZ+0x50], R3 ;  /* 0x00005003000075a7 */ /* 0x0022e400080011ff */
[----:B---3--:R-:W-:Y:S05]  /*78d0*/  @!P0 NANOSLEEP.SYNCS 0x989680 ;  /* 0x009896800000895d */ /* 0x008fea0003900000 */
[----:B------:R-:W3:Y:S02]  /*78e0*/  @!P0 SYNCS.PHASECHK.TRANS64 P0, [R0+URZ+0x50], R3 ;  /* 0x00005003000085a7 */ /* 0x000ee400080010ff */
[----:B---3--:R-:W-:Y:S05]  /*78f0*/  @!P0 BRA `(.L_x_138) ;  /* 0xfffffffc00f08947 */ /* 0x008fea000383ffff */
[----:B------:R-:W-:Y:S05]  /*7900*/  BRA `(.L_x_139) ;  /* 0xffffffc800f47947 */ /* 0x000fea000383ffff */
.L_x_79:
[----:B--2---:R2:W4:Y:S02]  /*7910*/  SYNCS.PHASECHK.TRANS64.TRYWAIT P0, [R0+URZ+0x70], R3 ;  /* 0x00007003000075a7 */ /* 0x00452400080011ff */
[----:B----4-:R-:W-:Y:S05]  /*7920*/  @!P0 NANOSLEEP.SYNCS 0x989680 ;  /* 0x009896800000895d */ /* 0x010fea0003900000 */
[----:B------:R-:W4:Y:S02]  /*7930*/  @!P0 SYNCS.PHASECHK.TRANS64 P0, [R0+URZ+0x70], R3 ;  /* 0x00007003000085a7 */ /* 0x000f2400080010ff */
[----:B----4-:R-:W-:Y:S05]  /*7940*/  @!P0 BRA `(.L_x_79) ;  /* 0xfffffffc00f08947 */ /* 0x010fea000383ffff */
[----:B------:R-:W-:Y:S05]  /*7950*/  BRA `(.L_x_140) ;  /* 0xffffffcc00c47947 */ /* 0x000fea000383ffff */
.L_x_90:
[----:B-1----:R1:W3:Y:S02]  /*7960*/  SYNCS.PHASECHK.TRANS64.TRYWAIT P1, [R0+URZ+0x40], R3 ;  /* 0x00004003000075a7 */ /* 0x0022e400080211ff */
[----:B---3--:R-:W-:Y:S05]  /*7970*/  @!P1 NANOSLEEP.SYNCS 0x989680 ;  /* 0x009896800000995d */ /* 0x008fea0003900000 */
[----:B------:R-:W3:Y:S02]  /*7980*/  @!P1 SYNCS.PHASECHK.TRANS64 P1, [R0+URZ+0x40], R3 ;  /* 0x00004003000095a7 */ /* 0x000ee400080210ff */
[----:B---3--:R-:W-:Y:S05]  /*7990*/  @!P1 BRA `(.L_x_90) ;  /* 0xfffffffc00f09947 */ /* 0x008fea000383ffff */
[----:B------:R-:W-:Y:S05]  /*79a0*/  BRA `(.L_x_89) ;  /* 0xffffffd800dc7947 */ /* 0x000fea000383ffff */
.L_x_92:
[----:B---3--:R3:W4:Y:S02]  /*79b0*/  SYNCS.PHASECHK.TRANS64.TRYWAIT P0, [R108+URZ+0x90], R7 ;  /* 0x000090076c0075a7 */ /* 0x00872400080011ff */
[----:B----4-:R-:W-:Y:S05]  /*79c0*/  @!P0 NANOSLEEP.SYNCS 0x989680 ;  /* 0x009896800000895d */ /* 0x010fea0003900000 */
[----:B------:R-:W4:Y:S02]  /*79d0*/  @!P0 SYNCS.PHASECHK.TRANS64 P0, [R108+URZ+0x90], R7 ;  /* 0x000090076c0085a7 */ /* 0x000f2400080010ff */
[----:B----4-:R-:W-:Y:S05]  /*79e0*/  @!P0 BRA `(.L_x_92) ;  /* 0xfffffffc00f08947 */ /* 0x010fea000383ffff */
[----:B------:R-:W-:Y:S05]  /*79f0*/  BRA `(.L_x_91) ;  /* 0xffffffdc00307947 */ /* 0x000fea000383ffff */
.L_x_100:
[----:B--2---:R2:W3:Y:S02]  /*7a00*/  SYNCS.PHASECHK.TRANS64.TRYWAIT P0, [R75+URZ+0x40], R0 ;  /* 0x000040004b0075a7 */ /* 0x0044e400080011ff */
[----:B---3--:R-:W-:Y:S05]  /*7a10*/  @!P0 NANOSLEEP.SYNCS 0x989680 ;  /* 0x009896800000895d */ /* 0x008fea0003900000 */
[----:B------:R-:W3:Y:S02]  /*7a20*/  @!P0 SYNCS.PHASECHK.TRANS64 P0, [R75+URZ+0x40], R0 ;  /* 0x000040004b0085a7 */ /* 0x000ee400080010ff */
[----:B---3--:R-:W-:Y:S05]  /*7a30*/  @!P0 BRA `(.L_x_100) ;  /* 0xfffffffc00f08947 */ /* 0x008fea000383ffff */
[----:B------:R-:W-:Y:S05]  /*7a40*/  BRA `(.L_x_99) ;  /* 0xffffffe800247947 */ /* 0x000fea000383ffff */
        .weak           $__internal_0_$__cuda_sm10x_tcgen05_guardrail_trap_col_being_dealloced_not_returned_by_alloc
        .type           $__internal_0_$__cuda_sm10x_tcgen05_guardrail_trap_col_being_dealloced_not_returned_by_alloc,@function
        .size           $__internal_0_$__cuda_sm10x_tcgen05_guardrail_trap_col_being_dealloced_not_returned_by_alloc,($__internal_1_$__cuda_sm10x_tcgen05_guardrail_trap_phase_invalid_during_alloc - $__internal_0_$__cuda_sm10x_tcgen05_guardrail_trap_col_being_dealloced_not_returned_by_alloc)
$__internal_0_$__cuda_sm10x_tcgen05_guardrail_trap_col_being_dealloced_not_returned_by_alloc:
[----:B------:R-:W-:Y:S05]  /*7a50*/  BPT.TRAP 0x1 ;  /* 0x000000040000795c */ /* 0x000fea0000300000 */
[----:B------:R-:W-:-:S04]  /*7a60*/  HFMA2 R3, -RZ, RZ, 0, 0 ;  /* 0x00000000ff037431 */ /* 0x000fc800000001ff */
[----:B------:R-:W-:Y:S05]  /*7a70*/  RET.REL.NODEC R2 `(_ZN7cutlass13device_kernelINS_4gemm6kernel13GemmUniversalIN4cute5tupleIJiiiiEEENS1_10collective13CollectiveMmaINS1_35MainloopSm100TmaUmmaWarpSpecializedILi4ELi2ELi4ENS5_IJNS4_1CILi1EEESB_SB_EEEEENS5_IJNSA_ILi64EEENSA_ILi128EEENSA_ILi32EEEEEEaNS5_IJlSB_lEEEaSI_NS4_8TiledMMAINS4_8MMA_AtomIJNS4_15SM100_MMA_S8_SSIaaiLi64ELi128ELNS4_4UMMA5MajorE0ELSN_0ELNSM_8SaturateE0EEEEEENS4_6LayoutISC_NS5_IJNSA_ILi0EEESS_SS_EEEEENS5_IJNS4_10UnderscoreESV_SV_EEEEENS4_13SM90_TMA_LOADENS4_14ComposedLayoutINS4_7SwizzleILi1ELi4ELi3EEENS4_18smem_ptr_flag_bitsILi8EEENSR_INS5_IJNSA_ILi8EEESG_EEENS5_IJSG_SB_EEEEEEEvNS4_8identityESY_S18_vS19_EENS_8epilogue10collective18CollectiveEpilogueINS1B_23Sm100TmaWarpSpecializedILi2ELi2ELi32ELb0ELb0EEEJSH_NS5_IJNSR_ISE_SB_EES1G_EEEaSI_aSI_NS1B_6fusion15FusionCallbacksIS1F_NS1I_17LinearCombinationIaiaiLNS_15FloatRoundStyleE2EEESH_S1H_JEEENS4_5SM1004TMEM4LOAD26SM100_TMEM_LOAD_16dp32b32xESY_NSZ_INS10_ILi2ELi4ELi3EEES13_NSR_INS5_IJS14_SE_EEENS5_IJSE_SB_EEEEEEENS4_39AutoVectorizingCopyWithAssumedAlignmentILi128EEENS4_14SM90_TMA_STOREES1W_S1Y_S1Y_EEEvvEEEEvNT_6ParamsE) ;  /* 0xffffff8402607950 */ /* 0x000fea0003c3ffff */
        .weak           $__internal_1_$__cuda_sm10x_tcgen05_guardrail_trap_phase_invalid_during_alloc
        .type           $__internal_1_$__cuda_sm10x_tcgen05_guardrail_trap_phase_invalid_during_alloc,@function
        .size           $__internal_1_$__cuda_sm10x_tcgen05_guardrail_trap_phase_invalid_during_alloc,($__internal_2_$__cuda_sm10x_tcgen05_guardrail_trap_unallocated_columns_being_dealloced - $__internal_1_$__cuda_sm10x_tcgen05_guardrail_trap_phase_invalid_during_alloc)
$__internal_1_$__cuda_sm10x_tcgen05_guardrail_trap_phase_invalid_during_alloc:
[----:B------:R-:W-:Y:S05]  /*7a80*/  BPT.TRAP 0x1 ;  /* 0x000000040000795c */ /* 0x000fea0000300000 */
[----:B------:R-:W-:-:S04]  /*7a90*/  MOV R3, 0x0 ;  /* 0x0000000000037802 */ /* 0x000fc80000000f00 */
[----:B------:R-:W-:Y:S05]  /*7aa0*/  RET.REL.NODEC R2 `(_ZN7cutlass13device_kernelINS_4gemm6kernel13GemmUniversalIN4cute5tupleIJiiiiEEENS1_10collective13CollectiveMmaINS1_35MainloopSm100TmaUmmaWarpSpecializedILi4ELi2ELi4ENS5_IJNS4_1CILi1EEESB_SB_EEEEENS5_IJNSA_ILi64EEENSA_ILi128EEENSA_ILi32EEEEEEaNS5_IJlSB_lEEEaSI_NS4_8TiledMMAINS4_8MMA_AtomIJNS4_15SM100_MMA_S8_SSIaaiLi64ELi128ELNS4_4UMMA5MajorE0ELSN_0ELNSM_8SaturateE0EEEEEENS4_6LayoutISC_NS5_IJNSA_ILi0EEESS_SS_EEEEENS5_IJNS4_10UnderscoreESV_SV_EEEEENS4_13SM90_TMA_LOADENS4_14ComposedLayoutINS4_7SwizzleILi1ELi4ELi3EEENS4_18smem_ptr_flag_bitsILi8EEENSR_INS5_IJNSA_ILi8EEESG_EEENS5_IJSG_SB_EEEEEEEvNS4_8identityESY_S18_vS19_EENS_8epilogue10collective18CollectiveEpilogueINS1B_23Sm100TmaWarpSpecializedILi2ELi2ELi32ELb0ELb0EEEJSH_NS5_IJNSR_ISE_SB_EES1G_EEEaSI_aSI_NS1B_6fusion15FusionCallbacksIS1F_NS1I_17LinearCombinationIaiaiLNS_15FloatRoundStyleE2EEESH_S1H_JEEENS4_5SM1004TMEM4LOAD26SM100_TMEM_LOAD_16dp32b32xESY_NSZ_INS10_ILi2ELi4ELi3EEES13_NSR_INS5_IJS14_SE_EEENS5_IJSE_SB_EEEEEEENS4_39AutoVectorizingCopyWithAssumedAlignmentILi128EEENS4_14SM90_TMA_STOREES1W_S1Y_S1Y_EEEvvEEEEvNT_6ParamsE) ;  /* 0xffffff8402547950 */ /* 0x000fea0003c3ffff */
        .weak           $__internal_2_$__cuda_sm10x_tcgen05_guardrail_trap_unallocated_columns_being_dealloced
        .type           $__internal_2_$__cuda_sm10x_tcgen05_guardrail_trap_unallocated_columns_being_dealloced,@function
        .size           $__internal_2_$__cuda_sm10x_tcgen05_guardrail_trap_unallocated_columns_being_dealloced,(.L_x_142 - $__internal_2_$__cuda_sm10x_tcgen05_guardrail_trap_unallocated_columns_being_dealloced)
$__internal_2_$__cuda_sm10x_tcgen05_guardrail_trap_unallocated_columns_being_dealloced:
[----:B------:R-:W-:Y:S05]  /*7ab0*/  BPT.TRAP 0x1 ;  /* 0x000000040000795c */ /* 0x000fea0000300000 */
[----:B------:R-:W-:-:S04]  /*7ac0*/  HFMA2 R3, -RZ, RZ, 0, 0 ;  /* 0x00000000ff037431 */ /* 0x000fc800000001ff */
[----:B------:R-:W-:Y:S05]  /*7ad0*/  RET.REL.NODEC R2 `(_ZN7cutlass13device_kernelINS_4gemm6kernel13GemmUniversalIN4cute5tupleIJiiiiEEENS1_10collective13CollectiveMmaINS1_35MainloopSm100TmaUmmaWarpSpecializedILi4ELi2ELi4ENS5_IJNS4_1CILi1EEESB_SB_EEEEENS5_IJNSA_ILi64EEENSA_ILi128EEENSA_ILi32EEEEEEaNS5_IJlSB_lEEEaSI_NS4_8TiledMMAINS4_8MMA_AtomIJNS4_15SM100_MMA_S8_SSIaaiLi64ELi128ELNS4_4UMMA5MajorE0ELSN_0ELNSM_8SaturateE0EEEEEENS4_6LayoutISC_NS5_IJNSA_ILi0EEESS_SS_EEEEENS5_IJNS4_10UnderscoreESV_SV_EEEEENS4_13SM90_TMA_LOADENS4_14ComposedLayoutINS4_7SwizzleILi1ELi4ELi3EEENS4_18smem_ptr_flag_bitsILi8EEENSR_INS5_IJNSA_ILi8EEESG_EEENS5_IJSG_SB_EEEEEEEvNS4_8identityESY_S18_vS19_EENS_8epilogue10collective18CollectiveEpilogueINS1B_23Sm100TmaWarpSpecializedILi2ELi2ELi32ELb0ELb0EEEJSH_NS5_IJNSR_ISE_SB_EES1G_EEEaSI_aSI_NS1B_6fusion15FusionCallbacksIS1F_NS1I_17LinearCombinationIaiaiLNS_15FloatRoundStyleE2EEESH_S1H_JEEENS4_5SM1004TMEM4LOAD26SM100_TMEM_LOAD_16dp32b32xESY_NSZ_INS10_ILi2ELi4ELi3EEES13_NSR_INS5_IJS14_SE_EEENS5_IJSE_SB_EEEEEEENS4_39AutoVectorizingCopyWithAssumedAlignmentILi128EEENS4_14SM90_TMA_STOREES1W_S1Y_S1Y_EEEvvEEEEvNT_6ParamsE) ;  /* 0xffffff8402487950 */ /* 0x000fea0003c3ffff */
.L_x_141:
[----:B------:R-:W-:-:S00]  /*7ae0*/  BRA `(.L_x_141) ;  /* 0xfffffffc00fc7947 */ /* 0x000fc0000383ffff */
[----:B------:R-:W-:-:S00]  /*7af0*/  NOP ;  /* 0x0000000000007918 */ /* 0x000fc00000000000 */
        /* <DEDUP_REMOVED lines=8> */
.L_x_142:


//--------------------- .nv.global.init           --------------------------
	.section	.nv.global.init,"aw",@progbits
.nv.global.init:
	.type		$str$27,@object
	.size		$str$27,($str$28 - $str$27)
$str$27:
        /*0000*/ 	.byte	0x28, 0x61, 0x64, 0x64, 0x72, 0x65, 0x73, 0x73, 0x20, 0x26, 0x20, 0x6d, 0x61, 0x73, 0x6b, 0x29
        /*0010*/ 	.byte	0x20, 0x3d, 0x3d, 0x20, 0x30, 0x00
	.type		$str$28,@object
	.size		$str$28,($str$26 - $str$28)
$str$28:
        /*0016*/ 	.byte	0x2f, 0x74, 0x6d, 0x70, 0x2f, 0x63, 0x75, 0x74, 0x6c, 0x61, 0x73, 0x73, 0x5f, 0x73, 0x77, 0x65
        /*0026*/ 	.byte	0x65, 0x70, 0x5f, 0x73, 0x72, 0x63, 0x2f, 0x69, 0x6e, 0x63, 0x6c, 0x75, 0x64, 0x65, 0x2f, 0x63
        /*0036*/ 	.byte	0x75, 0x74, 0x65, 0x2f, 0x70, 0x6f, 0x69, 0x6e, 0x74, 0x65, 0x72, 0x5f, 0x66, 0x6c, 0x61, 0x67
        /*0046*/ 	.byte	0x67, 0x65, 0x64, 0x2e, 0x68, 0x70, 0x70, 0x00
	.type		$str$26,@object
	.size		$str$26,($str$25 - $str$26)
$str$26:
        /*004e*/ 	.byte	0x2f, 0x74, 0x6d, 0x70, 0x2f, 0x63, 0x75, 0x74, 0x6c, 0x61, 0x73, 0x73, 0x5f, 0x73, 0x77, 0x65
        /*005e*/ 	.byte	0x65, 0x70, 0x5f, 0x73, 0x72, 0x63, 0x2f, 0x69, 0x6e, 0x63, 0x6c, 0x75, 0x64, 0x65, 0x2f, 0x63
        /*006e*/ 	.byte	0x75, 0x74, 0x65, 0x2f, 0x61, 0x74, 0x6f, 0x6d, 0x2f, 0x63, 0x6f, 0x70, 0x79, 0x5f, 0x74, 0x72
        /*007e*/ 	.byte	0x61, 0x69, 0x74, 0x73, 0x5f, 0x73, 0x6d, 0x31, 0x30, 0x30, 0x2e, 0x68, 0x70, 0x70, 0x00
	.type		$str$25,@object
	.size		$str$25,(__unnamed_1 - $str$25)
$str$25:
        /*008d*/ 	.byte	0x28, 0x28, 0x75, 0x69, 0x6e, 0x74, 0x33, 0x32, 0x5f, 0x74, 0x28, 0x74, 0x68, 0x72, 0x65, 0x61
        /*009d*/ 	.byte	0x64, 0x49, 0x64, 0x78, 0x2e, 0x78, 0x29, 0x20, 0x2f, 0x20, 0x33, 0x32, 0x29, 0x20, 0x25, 0x20
        /*00ad*/ 	.byte	0x34, 0x29, 0x20, 0x3d, 0x3d, 0x20, 0x28, 0x28, 0x28, 0x74, 0x6d, 0x65, 0x6d, 0x5f, 0x61, 0x64
        /*00bd*/ 	.byte	0x64, 0x72, 0x20, 0x3e, 0x3e, 0x20, 0x31, 0x36, 0x29, 0x20, 0x2f, 0x20, 0x33, 0x32, 0x29, 0x20
        /*00cd*/ 	.byte	0x25, 0x20, 0x34, 0x29, 0x00
	.type		__unnamed_1,@object
	.size		__unnamed_1,(__unnamed_2 - __unnamed_1)
__unnamed_1:
        /*00d2*/ 	.byte	0x61, 0x75, 0x74, 0x6f, 0x20, 0x63, 0x75, 0x74, 0x65, 0x3a, 0x3a, 0x61, 0x73, 0x5f, 0x70, 0x6f
        /* <DEDUP_REMOVED lines=24> */
        /*0262*/ 	.byte	0x00
	.type		__unnamed_2,@object
	.size		__unnamed_2,(.L_2 - __unnamed_2)
__unnamed_2:
        /* <DEDUP_REMOVED lines=41> */
.L_2:


//--------------------- .nv.shared._ZN7cutlass13device_kernelINS_4gemm6kernel13GemmUniversalIN4cute5tupleIJiiiiEEENS1_10collective13CollectiveMmaINS1_35MainloopSm100TmaUmmaWarpSpecializedILi4ELi2ELi4ENS5_IJNS4_1CILi1EEESB_SB_EEEEENS5_IJNSA_ILi64EEENSA_ILi128EEENSA_ILi32EEEEEEaNS5_IJlSB_lEEEaSI_NS4_8TiledMMAINS4_8MMA_AtomIJNS4_15SM100_MMA_S8_SSIaaiLi64ELi128ELNS4_4UMMA5MajorE0ELSN_0ELNSM_8SaturateE0EEEEEENS4_6LayoutISC_NS5_IJNSA_ILi0EEESS_SS_EEEEENS5_IJNS4_10UnderscoreESV_SV_EEEEENS4_13SM90_TMA_LOADENS4_14ComposedLayoutINS4_7SwizzleILi1ELi4ELi3EEENS4_18smem_ptr_flag_bitsILi8EEENSR_INS5_IJNSA_ILi8EEESG_EEENS5_IJSG_SB_EEEEEEEvNS4_8identityESY_S18_vS19_EENS_8epilogue10collective18CollectiveEpilogueINS1B_23Sm100TmaWarpSpecializedILi2ELi2ELi32ELb0ELb0EEEJSH_NS5_IJNSR_ISE_SB_EES1G_EEEaSI_aSI_NS1B_6fusion15FusionCallbacksIS1F_NS1I_17LinearCombinationIaiaiLNS_15FloatRoundStyleE2EEESH_S1H_JEEENS4_5SM1004TMEM4LOAD26SM100_TMEM_LOAD_16dp32b32xESY_NSZ_INS10_ILi2ELi4ELi3EEES13_NSR_INS5_IJS14_SE_EEENS5_IJSE_SB_EEEEEEENS4_39AutoVectorizingCopyWithAssumedAlignmentILi128EEENS4_14SM90_TMA_STOREES1W_S1Y_S1Y_EEEvvEEEEvNT_6ParamsE --------------------------
	.section	.nv.shared._ZN7cutlass13device_kernelINS_4gemm6kernel13GemmUniversalIN4cute5tupleIJiiiiEEENS1_10collective13CollectiveMmaINS1_35MainloopSm100TmaUmmaWarpSpecializedILi4ELi2ELi4ENS5_IJNS4_1CILi1EEESB_SB_EEEEENS5_IJNSA_ILi64EEENSA_ILi128EEENSA_ILi32EEEEEEaNS5_IJlSB_lEEEaSI_NS4_8TiledMMAINS4_8MMA_AtomIJNS4_15SM100_MMA_S8_SSIaaiLi64ELi128ELNS4_4UMMA5MajorE0ELSN_0ELNSM_8SaturateE0EEEEEENS4_6LayoutISC_NS5_IJNSA_ILi0EEESS_SS_EEEEENS5_IJNS4_10UnderscoreESV_SV_EEEEENS4_13SM90_TMA_LOADENS4_14ComposedLayoutINS4_7SwizzleILi1ELi4ELi3EEENS4_18smem_ptr_flag_bitsILi8EEENSR_INS5_IJNSA_ILi8EEESG_EEENS5_IJSG_SB_EEEEEEEvNS4_8identityESY_S18_vS19_EENS_8epilogue10collective18CollectiveEpilogueINS1B_23Sm100TmaWarpSpecializedILi2ELi2ELi32ELb0ELb0EEEJSH_NS5_IJNSR_ISE_SB_EES1G_EEEaSI_aSI_NS1B_6fusion15FusionCallbacksIS1F_NS1I_17LinearCombinationIaiaiLNS_15FloatRoundStyleE2EEESH_S1H_JEEENS4_5SM1004TMEM4LOAD26SM100_TMEM_LOAD_16dp32b32xESY_NSZ_INS10_ILi2ELi4ELi3EEES13_NSR_INS5_IJS14_SE_EEENS5_IJSE_SB_EEEEEEENS4_39AutoVectorizingCopyWithAssumedAlignmentILi128EEENS4_14SM90_TMA_STOREES1W_S1Y_S1Y_EEEvvEEEEvNT_6ParamsE,"aw",@nobits
	.sectionflags	@""
	.align	16
	.zero		1024


//--------------------- .nv.shared.reserved.0     --------------------------
	.section	.nv.shared.reserved.0,"aw",@nobits
	.weak		__nv_reservedSMEM_offset_0_alias
	.size		__nv_reservedSMEM_offset_0_alias, 0, 64
	.other		__nv_reservedSMEM_offset_0_alias,@"STO_CUDA_RESERVED_SHARED STV_DEFAULT"
__nv_reservedSMEM_offset_0_alias:
	.zero		0
.nv.shared.reserved.0:
	.zero		64
	.weak		__nv_reservedSMEM_tcgen05_partition
	.type		__nv_reservedSMEM_tcgen05_partition,@object
	.size		__nv_reservedSMEM_tcgen05_partition,(.L_0 - __nv_reservedSMEM_tcgen05_partition)
__nv_reservedSMEM_tcgen05_partition:
	.zero		32
.L_0:


//--------------------- .nv.global                --------------------------
	.section	.nv.global,"aw",@nobits
.nv.global:
	.type		_ZN39_INTERNAL_749c0b44_4_k_cu_7cda89b0_93234cute1_E,@object
	.size		_ZN39_INTERNAL_749c0b44_4_k_cu_7cda89b0_93234cute1_E,(_ZN39_INTERNAL_749c0b44_4_k_cu_7cda89b0_93234cuda3std3__45__cpo6cbeginE - _ZN39_INTERNAL_749c0b44_4_k_cu_7cda89b0_93234cute1_E)
_ZN39_INTERNAL_749c0b44_4_k_cu_7cda89b0_93234cute1_E:
	.zero		1
	.type		_ZN39_INTERNAL_749c0b44_4_k_cu_7cda89b0_93234cuda3std3__45__cpo6cbeginE,@object
	.size		_ZN39_INTERNAL_749c0b44_4_k_cu_7cda89b0_93234cuda3std3__45__cpo6cbeginE,(_ZN39_INTERNAL_749c0b44_4_k_cu_7cda89b0_93234cuda3std3__48in_placeE - _ZN39_INTERNAL_749c0b44_4_k_cu_7cda89b0_93234cuda3std3__45__cpo6cbeginE)
_ZN39_INTERNAL_749c0b44_4_k_cu_7cda89b0_93234cuda3std3__45__cpo6cbeginE:
	.zero		1
	.type		_ZN39_INTERNAL_749c0b44_4_k_cu_7cda89b0_93234cuda3std3__48in_placeE,@object
	.size		_ZN39_INTERNAL_749c0b44_4_k_cu_7cda89b0_93234cuda3std3__48in_placeE,(_ZN39_INTERNAL_749c0b44_4_k_cu_7cda89b0_93234cuda3std6ranges3__45__cpo9iter_moveE - _ZN39_INTERNAL_749c0b44_4_k_cu_7cda89b0_93234cuda3std3__48in_placeE)
_ZN39_INTERNAL_749c0b44_4_k_cu_7cda89b0_93234cuda3std3__48in_placeE:
	.zero		1
	.type		_ZN39_INTERNAL_749c0b44_4_k_cu_7cda89b0_93234cuda3std6ranges3__45__cpo9iter_moveE,@object
	.size		_ZN39_INTERNAL_749c0b44_4_k_cu_7cda89b0_93234cuda3std6ranges3__45__cpo9iter_moveE,(_ZN39_INTERNAL_749c0b44_4_k_cu_7cda89b0_93234cuda3std3__45__cpo5beginE - _ZN39_INTERNAL_749c0b44_4_k_cu_7cda89b0_93234cuda3std6ranges3__45__cpo9iter_moveE)
_ZN39_INTERNAL_749c0b44_4_k_cu_7cda89b0_93234cuda3std6ranges3__45__cpo9iter_moveE:
	.zero		1
	.type		_ZN39_INTERNAL_749c0b44_4_k_cu_7cda89b0_93234cuda3std3__45__cpo5beginE,@object
	.size		_ZN39_INTERNAL_749c0b44_4_k_cu_7cda89b0_93234cuda3std3__45__cpo5beginE,(_ZN39_INTERNAL_749c0b44_4_k_cu_7cda89b0_93234cuda3std3__441_GLOBAL__N__749c0b44_4_k_cu_7cda89b0_93236ignoreE - _ZN39_INTERNAL_749c0b44_4_k_cu_7cda89b0_93234cuda3std3__45__cpo5beginE)
_ZN39_INTERNAL_749c0b44_4_k_cu_7cda89b0_93234cuda3std3__45__cpo5beginE:
	.zero		1
	.type		_ZN39_INTERNAL_749c0b44_4_k_cu_7cda89b0_93234cuda3std3__441_GLOBAL__N__749c0b44_4_k_cu_7cda89b0_93236ignoreE,@object
	.size		_ZN39_INTERNAL_749c0b44_4_k_cu_7cda89b0_93234cuda3std3__441_GLOBAL__N__749c0b44_4_k_cu_7cda89b0_93236ignoreE,(_ZN39_INTERNAL_749c0b44_4_k_cu_7cda89b0_93234cute7productE - _ZN39_INTERNAL_749c0b44_4_k_cu_7cda89b0_93234cuda3std3__441_GLOBAL__N__749c0b44_4_k_cu_7cda89b0_93236ignoreE)
_ZN39_INTERNAL_749c0b44_4_k_cu_7cda89b0_93234cuda3std3__441_GLOBAL__N__749c0b44_4_k_cu_7cda89b0_93236ignoreE:
	.zero		1
	.type		_ZN39_INTERNAL_749c0b44_4_k_cu_7cda89b0_93234cute7productE,@object
	.size		_ZN39_INTERNAL_749c0b44_4_k_cu_7cda89b0_93234cute7productE,(_ZN39_INTERNAL_749c0b44_4_k_cu_7cda89b0_93234cuda3std3__45__cpo3endE - _ZN39_INTERNAL_749c0b44_4_k_cu_7cda89b0_93234cute7productE)
_ZN39_INTERNAL_749c0b44_4_k_cu_7cda89b0_93234cute7productE:
	.zero		1
	.type		_ZN39_INTERNAL_749c0b44_4_k_cu_7cda89b0_93234cuda3std3__45__cpo3endE,@object
	.size		_ZN39_INTERNAL_749c0b44_4_k_cu_7cda89b0_93234cuda3std3__45__cpo3endE,(_ZN39_INTERNAL_749c0b44_4_k_cu_7cda89b0_93234cuda3std3__419piecewise_constructE - _ZN39_INTERNAL_749c0b44_4_k_cu_7cda89b0_93234cuda3std3__45__cpo3endE)
_ZN39_INTERNAL_749c0b44_4_k_cu_7cda89b0_93234cuda3std3__45__cpo3endE:
	.zero		1
	.type		_ZN39_INTERNAL_749c0b44_4_k_cu_7cda89b0_93234cuda3std3__419piecewise_constructE,@object
	.size		_ZN39_INTERNAL_749c0b44_4_k_cu_7cda89b0_93234cuda3std3__419piecewise_constructE,(_ZN39_INTERNAL_749c0b44_4_k_cu_7cda89b0_93234cuda3std3__45__cpo4cendE - _ZN39_INTERNAL_749c0b44_4_k_cu_7cda89b0_93234cuda3std3__419piecewise_constructE)
_ZN39_INTERNAL_749c0b44_4_k_cu_7cda89b0_93234cuda3std3__419piecewise_constructE:
	.zero		1
	.type		_ZN39_INTERNAL_749c0b44_4_k_cu_7cda89b0_93234cuda3std3__45__cpo4cendE,@object
	.size		_ZN39_INTERNAL_749c0b44_4_k_cu_7cda89b0_93234cuda3std3__45__cpo4cendE,(_ZN39_INTERNAL_749c0b44_4_k_cu_7cda89b0_93234cuda3std6ranges3__45__cpo4swapE - _ZN39_INTERNAL_749c0b44_4_k_cu_7cda89b0_93234cuda3std3__45__cpo4cendE)
_ZN39_INTERNAL_749c0b44_4_k_cu_7cda89b0_93234cuda3std3__45__cpo4cendE:
	.zero		1
	.type		_ZN39_INTERNAL_749c0b44_4_k_cu_7cda89b0_93234cuda3std6ranges3__45__cpo4swapE,@object
	.size		_ZN39_INTERNAL_749c0b44_4_k_cu_7cda89b0_93234cuda3std6ranges3__45__cpo4swapE,(.L_10 - _ZN39_INTERNAL_749c0b44_4_k_cu_7cda89b0_93234cuda3std6ranges3__45__cpo4swapE)
_ZN39_INTERNAL_749c0b44_4_k_cu_7cda89b0_93234cuda3std6ranges3__45__cpo4swapE:
	.zero		1
.L_10:


//--------------------- .nv.constant0._ZN7cutlass13device_kernelINS_4gemm6kernel13GemmUniversalIN4cute5tupleIJiiiiEEENS1_10collective13CollectiveMmaINS1_35MainloopSm100TmaUmmaWarpSpecializedILi4ELi2ELi4ENS5_IJNS4_1CILi1EEESB_SB_EEEEENS5_IJNSA_ILi64EEENSA_ILi128EEENSA_ILi32EEEEEEaNS5_IJlSB_lEEEaSI_NS4_8TiledMMAINS4_8MMA_AtomIJNS4_15SM100_MMA_S8_SSIaaiLi64ELi128ELNS4_4UMMA5MajorE0ELSN_0ELNSM_8SaturateE0EEEEEENS4_6LayoutISC_NS5_IJNSA_ILi0EEESS_SS_EEEEENS5_IJNS4_10UnderscoreESV_SV_EEEEENS4_13SM90_TMA_LOADENS4_14ComposedLayoutINS4_7SwizzleILi1ELi4ELi3EEENS4_18smem_ptr_flag_bitsILi8EEENSR_INS5_IJNSA_ILi8EEESG_EEENS5_IJSG_SB_EEEEEEEvNS4_8identityESY_S18_vS19_EENS_8epilogue10collective18CollectiveEpilogueINS1B_23Sm100TmaWarpSpecializedILi2ELi2ELi32ELb0ELb0EEEJSH_NS5_IJNSR_ISE_SB_EES1G_EEEaSI_aSI_NS1B_6fusion15FusionCallbacksIS1F_NS1I_17LinearCombinationIaiaiLNS_15FloatRoundStyleE2EEESH_S1H_JEEENS4_5SM1004TMEM4LOAD26SM100_TMEM_LOAD_16dp32b32xESY_NSZ_INS10_ILi2ELi4ELi3EEES13_NSR_INS5_IJS14_SE_EEENS5_IJSE_SB_EEEEEEENS4_39AutoVectorizingCopyWithAssumedAlignmentILi128EEENS4_14SM90_TMA_STOREES1W_S1Y_S1Y_EEEvvEEEEvNT_6ParamsE --------------------------
	.section	.nv.constant0._ZN7cutlass13device_kernelINS_4gemm6kernel13GemmUniversalIN4cute5tupleIJiiiiEEENS1_10collective13CollectiveMmaINS1_35MainloopSm100TmaUmmaWarpSpecializedILi4ELi2ELi4ENS5_IJNS4_1CILi1EEESB_SB_EEEEENS5_IJNSA_ILi64EEENSA_ILi128EEENSA_ILi32EEEEEEaNS5_IJlSB_lEEEaSI_NS4_8TiledMMAINS4_8MMA_AtomIJNS4_15SM100_MMA_S8_SSIaaiLi64ELi128ELNS4_4UMMA5MajorE0ELSN_0ELNSM_8SaturateE0EEEEEENS4_6LayoutISC_NS5_IJNSA_ILi0EEESS_SS_EEEEENS5_IJNS4_10UnderscoreESV_SV_EEEEENS4_13SM90_TMA_LOADENS4_14ComposedLayoutINS4_7SwizzleILi1ELi4ELi3EEENS4_18smem_ptr_flag_bitsILi8EEENSR_INS5_IJNSA_ILi8EEESG_EEENS5_IJSG_SB_EEEEEEEvNS4_8identityESY_S18_vS19_EENS_8epilogue10collective18CollectiveEpilogueINS1B_23Sm100TmaWarpSpecializedILi2ELi2ELi32ELb0ELb0EEEJSH_NS5_IJNSR_ISE_SB_EES1G_EEEaSI_aSI_NS1B_6fusion15FusionCallbacksIS1F_NS1I_17LinearCombinationIaiaiLNS_15FloatRoundStyleE2EEESH_S1H_JEEENS4_5SM1004TMEM4LOAD26SM100_TMEM_LOAD_16dp32b32xESY_NSZ_INS10_ILi2ELi4ELi3EEES13_NSR_INS5_IJS14_SE_EEENS5_IJSE_SB_EEEEEEENS4_39AutoVectorizingCopyWithAssumedAlignmentILi128EEENS4_14SM90_TMA_STOREES1W_S1Y_S1Y_EEEvvEEEEvNT_6ParamsE,"a",@progbits
	.sectionflags	@""
	.align	4
.nv.constant0._ZN7cutlass13device_kernelINS_4gemm6kernel13GemmUniversalIN4cute5tupleIJiiiiEEENS1_10collective13CollectiveMmaINS1_35MainloopSm100TmaUmmaWarpSpecializedILi4ELi2ELi4ENS5_IJNS4_1CILi1EEESB_SB_EEEEENS5_IJNSA_ILi64EEENSA_ILi128EEENSA_ILi32EEEEEEaNS5_IJlSB_lEEEaSI_NS4_8TiledMMAINS4_8MMA_AtomIJNS4_15SM100_MMA_S8_SSIaaiLi64ELi128ELNS4_4UMMA5MajorE0ELSN_0ELNSM_8SaturateE0EEEEEENS4_6LayoutISC_NS5_IJNSA_ILi0EEESS_SS_EEEEENS5_IJNS4_10UnderscoreESV_SV_EEEEENS4_13SM90_TMA_LOADENS4_14ComposedLayoutINS4_7SwizzleILi1ELi4ELi3EEENS4_18smem_ptr_flag_bitsILi8EEENSR_INS5_IJNSA_ILi8EEESG_EEENS5_IJSG_SB_EEEEEEEvNS4_8identityESY_S18_vS19_EENS_8epilogue10collective18CollectiveEpilogueINS1B_23Sm100TmaWarpSpecializedILi2ELi2ELi32ELb0ELb0EEEJSH_NS5_IJNSR_ISE_SB_EES1G_EEEaSI_aSI_NS1B_6fusion15FusionCallbacksIS1F_NS1I_17LinearCombinationIaiaiLNS_15FloatRoundStyleE2EEESH_S1H_JEEENS4_5SM1004TMEM4LOAD26SM100_TMEM_LOAD_16dp32b32xESY_NSZ_INS10_ILi2ELi4ELi3EEES13_NSR_INS5_IJS14_SE_EEENS5_IJSE_SB_EEEEEEENS4_39AutoVectorizingCopyWithAssumedAlignmentILi128EEENS4_14SM90_TMA_STOREES1W_S1Y_S1Y_EEEvvEEEEvNT_6ParamsE:
	.zero		2944


//--------------------- SYMBOLS --------------------------

	.type		.nv.reservedSmem.offset0,@object
	.size		.nv.reservedSmem.offset0,0x4
	.type		.nv.reservedSmem.cap,@object
	.size		.nv.reservedSmem.cap,0x4
	.type		__assertfail,@function
